//
// Generated by NVIDIA NVVM Compiler
//
// Compiler Build ID: CL-36424714
// Cuda compilation tools, release 13.0, V13.0.88
// Based on NVVM 20.0.0
//

.version 9.0
.target sm_100
.address_size 64

	// .globl	_Z4EvalPiPfS0_
.extern .func  (.param .b32 func_retval0) vprintf
(
	.param .b64 vprintf_param_0,
	.param .b64 vprintf_param_1
)
;
.global .align 4 .b8 precalc_xorwow_matrix[102400];
.global .align 4 .b8 precalc_xorwow_offset_matrix[102400];
.global .align 4 .b8 mrg32k3aM1[2304];
.global .align 4 .b8 mrg32k3aM2[2304];
.global .align 4 .b8 mrg32k3aM1SubSeq[2016];
.global .align 4 .b8 mrg32k3aM2SubSeq[2016];
.global .align 4 .b8 mrg32k3aM1Seq[2304];
.global .align 4 .b8 mrg32k3aM2Seq[2304];
.const .align 8 .b8 __cr_lgamma_table[72];
.global .align 1 .b8 $str[15] = {98, 108, 111, 99, 107, 68, 105, 109, 46, 120, 61, 37, 105, 10};
.global .align 1 .b8 $str$1[15] = {98, 108, 111, 99, 107, 73, 100, 120, 46, 120, 61, 37, 105, 10};

.visible .entry _Z4EvalPiPfS0_(
	.param .u64 .ptr .align 1 _Z4EvalPiPfS0__param_0,
	.param .u64 .ptr .align 1 _Z4EvalPiPfS0__param_1,
	.param .u64 .ptr .align 1 _Z4EvalPiPfS0__param_2
)
{
	.reg .pred 	%p<3>;
	.reg .b32 	%r<6>;
	.reg .b32 	%f<5>;
	.reg .b64 	%rd<10>;

	ld.param.u64 	%rd1, [_Z4EvalPiPfS0__param_0];
	ld.param.u64 	%rd2, [_Z4EvalPiPfS0__param_1];
	ld.param.u64 	%rd3, [_Z4EvalPiPfS0__param_2];
	mov.u32 	%r2, %tid.x;
	mov.u32 	%r3, %ntid.x;
	mov.u32 	%r4, %ctaid.x;
	mad.lo.s32 	%r1, %r3, %r4, %r2;
	setp.gt.s32 	%p1, %r1, 1023;
	@%p1 bra 	$L__BB0_3;
	cvta.to.global.u64 	%rd4, %rd2;
	cvta.to.global.u64 	%rd5, %rd3;
	mul.wide.s32 	%rd6, %r1, 4;
	add.s64 	%rd7, %rd4, %rd6;
	ld.global.f32 	%f1, [%rd7];
	add.s64 	%rd8, %rd5, %rd6;
	ld.global.f32 	%f2, [%rd8];
	mul.f32 	%f3, %f2, %f2;
	fma.rn.f32 	%f4, %f1, %f1, %f3;
	setp.gtu.f32 	%p2, %f4, 0f3F800000;
	@%p2 bra 	$L__BB0_3;
	cvta.to.global.u64 	%rd9, %rd1;
	atom.global.add.u32 	%r5, [%rd9], 1;
$L__BB0_3:
	ret;

}
	// .globl	_Z5EvalxPfj
.visible .entry _Z5EvalxPfj(
	.param .u64 .ptr .align 1 _Z5EvalxPfj_param_0,
	.param .u32 _Z5EvalxPfj_param_1
)
{
	.local .align 8 .b8 	__local_depot1[48];
	.reg .b64 	%SP;
	.reg .b64 	%SPL;
	.reg .pred 	%p<64>;
	.reg .b32 	%r<1195>;
	.reg .b32 	%f<3>;
	.reg .b64 	%rd<27>;

	mov.u64 	%SPL, __local_depot1;
	ld.param.u64 	%rd10, [_Z5EvalxPfj_param_0];
	ld.param.u32 	%r540, [_Z5EvalxPfj_param_1];
	add.u64 	%rd1, %SPL, 0;
	mov.u32 	%r541, %tid.x;
	mov.u32 	%r542, %ntid.x;
	mov.u32 	%r543, %ctaid.x;
	mad.lo.s32 	%r544, %r542, %r543, %r541;
	cvt.s64.s32 	%rd2, %r544;
	xor.b32  	%r545, %r540, -1429050551;
	mul.lo.s32 	%r1, %r545, 1099087573;
	add.s32 	%r546, %r1, -638133224;
	add.s32 	%r931, %r1, 123456789;
	st.local.v2.u32 	[%rd1], {%r546, %r931};
	xor.b32  	%r547, %r1, 362436069;
	mov.b32 	%r548, -123459836;
	st.local.v2.u32 	[%rd1+8], {%r547, %r548};
	add.s32 	%r927, %r1, 5783321;
	mov.b32 	%r549, -589760388;
	st.local.v2.u32 	[%rd1+16], {%r549, %r927};
	setp.eq.s32 	%p1, %r544, 0;
	@%p1 bra 	$L__BB1_115;
	mov.b32 	%r914, 0;
	mov.u64 	%rd26, %rd2;
$L__BB1_2:
	mov.u64 	%rd3, %rd26;
	and.b64  	%rd4, %rd3, 3;
	setp.eq.s64 	%p2, %rd4, 0;
	@%p2 bra 	$L__BB1_114;
	mul.wide.u32 	%rd12, %r914, 3200;
	mov.u64 	%rd13, precalc_xorwow_matrix;
	add.s64 	%rd5, %rd13, %rd12;
	mov.b32 	%r927, 0;
	mov.u32 	%r928, %r927;
	mov.u32 	%r929, %r927;
	mov.u32 	%r930, %r927;
	mov.u32 	%r931, %r927;
	mov.u32 	%r920, %r927;
$L__BB1_4:
	mul.wide.u32 	%rd14, %r920, 4;
	add.s64 	%rd15, %rd1, %rd14;
	ld.local.u32 	%r13, [%rd15+4];
	shl.b32 	%r14, %r920, 5;
	mov.b32 	%r926, 0;
$L__BB1_5:
	.pragma "nounroll";
	shr.u32 	%r553, %r13, %r926;
	and.b32  	%r554, %r553, 1;
	setp.eq.b32 	%p3, %r554, 1;
	not.pred 	%p4, %p3;
	add.s32 	%r555, %r14, %r926;
	mul.lo.s32 	%r556, %r555, 5;
	mul.wide.u32 	%rd16, %r556, 4;
	add.s64 	%rd6, %rd5, %rd16;
	@%p4 bra 	$L__BB1_7;
	ld.global.u32 	%r557, [%rd6];
	xor.b32  	%r931, %r931, %r557;
	ld.global.u32 	%r558, [%rd6+4];
	xor.b32  	%r930, %r930, %r558;
	ld.global.u32 	%r559, [%rd6+8];
	xor.b32  	%r929, %r929, %r559;
	ld.global.u32 	%r560, [%rd6+12];
	xor.b32  	%r928, %r928, %r560;
	ld.global.u32 	%r561, [%rd6+16];
	xor.b32  	%r927, %r927, %r561;
$L__BB1_7:
	and.b32  	%r563, %r553, 2;
	setp.eq.s32 	%p5, %r563, 0;
	@%p5 bra 	$L__BB1_9;
	ld.global.u32 	%r564, [%rd6+20];
	xor.b32  	%r931, %r931, %r564;
	ld.global.u32 	%r565, [%rd6+24];
	xor.b32  	%r930, %r930, %r565;
	ld.global.u32 	%r566, [%rd6+28];
	xor.b32  	%r929, %r929, %r566;
	ld.global.u32 	%r567, [%rd6+32];
	xor.b32  	%r928, %r928, %r567;
	ld.global.u32 	%r568, [%rd6+36];
	xor.b32  	%r927, %r927, %r568;
$L__BB1_9:
	and.b32  	%r570, %r553, 4;
	setp.eq.s32 	%p6, %r570, 0;
	@%p6 bra 	$L__BB1_11;
	ld.global.u32 	%r571, [%rd6+40];
	xor.b32  	%r931, %r931, %r571;
	ld.global.u32 	%r572, [%rd6+44];
	xor.b32  	%r930, %r930, %r572;
	ld.global.u32 	%r573, [%rd6+48];
	xor.b32  	%r929, %r929, %r573;
	ld.global.u32 	%r574, [%rd6+52];
	xor.b32  	%r928, %r928, %r574;
	ld.global.u32 	%r575, [%rd6+56];
	xor.b32  	%r927, %r927, %r575;
$L__BB1_11:
	and.b32  	%r577, %r553, 8;
	setp.eq.s32 	%p7, %r577, 0;
	@%p7 bra 	$L__BB1_13;
	ld.global.u32 	%r578, [%rd6+60];
	xor.b32  	%r931, %r931, %r578;
	ld.global.u32 	%r579, [%rd6+64];
	xor.b32  	%r930, %r930, %r579;
	ld.global.u32 	%r580, [%rd6+68];
	xor.b32  	%r929, %r929, %r580;
	ld.global.u32 	%r581, [%rd6+72];
	xor.b32  	%r928, %r928, %r581;
	ld.global.u32 	%r582, [%rd6+76];
	xor.b32  	%r927, %r927, %r582;
$L__BB1_13:
	and.b32  	%r584, %r553, 16;
	setp.eq.s32 	%p8, %r584, 0;
	@%p8 bra 	$L__BB1_15;
	ld.global.u32 	%r585, [%rd6+80];
	xor.b32  	%r931, %r931, %r585;
	ld.global.u32 	%r586, [%rd6+84];
	xor.b32  	%r930, %r930, %r586;
	ld.global.u32 	%r587, [%rd6+88];
	xor.b32  	%r929, %r929, %r587;
	ld.global.u32 	%r588, [%rd6+92];
	xor.b32  	%r928, %r928, %r588;
	ld.global.u32 	%r589, [%rd6+96];
	xor.b32  	%r927, %r927, %r589;
$L__BB1_15:
	and.b32  	%r591, %r553, 32;
	setp.eq.s32 	%p9, %r591, 0;
	@%p9 bra 	$L__BB1_17;
	ld.global.u32 	%r592, [%rd6+100];
	xor.b32  	%r931, %r931, %r592;
	ld.global.u32 	%r593, [%rd6+104];
	xor.b32  	%r930, %r930, %r593;
	ld.global.u32 	%r594, [%rd6+108];
	xor.b32  	%r929, %r929, %r594;
	ld.global.u32 	%r595, [%rd6+112];
	xor.b32  	%r928, %r928, %r595;
	ld.global.u32 	%r596, [%rd6+116];
	xor.b32  	%r927, %r927, %r596;
$L__BB1_17:
	and.b32  	%r598, %r553, 64;
	setp.eq.s32 	%p10, %r598, 0;
	@%p10 bra 	$L__BB1_19;
	ld.global.u32 	%r599, [%rd6+120];
	xor.b32  	%r931, %r931, %r599;
	ld.global.u32 	%r600, [%rd6+124];
	xor.b32  	%r930, %r930, %r600;
	ld.global.u32 	%r601, [%rd6+128];
	xor.b32  	%r929, %r929, %r601;
	ld.global.u32 	%r602, [%rd6+132];
	xor.b32  	%r928, %r928, %r602;
	ld.global.u32 	%r603, [%rd6+136];
	xor.b32  	%r927, %r927, %r603;
$L__BB1_19:
	and.b32  	%r605, %r553, 128;
	setp.eq.s32 	%p11, %r605, 0;
	@%p11 bra 	$L__BB1_21;
	ld.global.u32 	%r606, [%rd6+140];
	xor.b32  	%r931, %r931, %r606;
	ld.global.u32 	%r607, [%rd6+144];
	xor.b32  	%r930, %r930, %r607;
	ld.global.u32 	%r608, [%rd6+148];
	xor.b32  	%r929, %r929, %r608;
	ld.global.u32 	%r609, [%rd6+152];
	xor.b32  	%r928, %r928, %r609;
	ld.global.u32 	%r610, [%rd6+156];
	xor.b32  	%r927, %r927, %r610;
$L__BB1_21:
	and.b32  	%r612, %r553, 256;
	setp.eq.s32 	%p12, %r612, 0;
	@%p12 bra 	$L__BB1_23;
	ld.global.u32 	%r613, [%rd6+160];
	xor.b32  	%r931, %r931, %r613;
	ld.global.u32 	%r614, [%rd6+164];
	xor.b32  	%r930, %r930, %r614;
	ld.global.u32 	%r615, [%rd6+168];
	xor.b32  	%r929, %r929, %r615;
	ld.global.u32 	%r616, [%rd6+172];
	xor.b32  	%r928, %r928, %r616;
	ld.global.u32 	%r617, [%rd6+176];
	xor.b32  	%r927, %r927, %r617;
$L__BB1_23:
	and.b32  	%r619, %r553, 512;
	setp.eq.s32 	%p13, %r619, 0;
	@%p13 bra 	$L__BB1_25;
	ld.global.u32 	%r620, [%rd6+180];
	xor.b32  	%r931, %r931, %r620;
	ld.global.u32 	%r621, [%rd6+184];
	xor.b32  	%r930, %r930, %r621;
	ld.global.u32 	%r622, [%rd6+188];
	xor.b32  	%r929, %r929, %r622;
	ld.global.u32 	%r623, [%rd6+192];
	xor.b32  	%r928, %r928, %r623;
	ld.global.u32 	%r624, [%rd6+196];
	xor.b32  	%r927, %r927, %r624;
$L__BB1_25:
	and.b32  	%r626, %r553, 1024;
	setp.eq.s32 	%p14, %r626, 0;
	@%p14 bra 	$L__BB1_27;
	ld.global.u32 	%r627, [%rd6+200];
	xor.b32  	%r931, %r931, %r627;
	ld.global.u32 	%r628, [%rd6+204];
	xor.b32  	%r930, %r930, %r628;
	ld.global.u32 	%r629, [%rd6+208];
	xor.b32  	%r929, %r929, %r629;
	ld.global.u32 	%r630, [%rd6+212];
	xor.b32  	%r928, %r928, %r630;
	ld.global.u32 	%r631, [%rd6+216];
	xor.b32  	%r927, %r927, %r631;
$L__BB1_27:
	and.b32  	%r633, %r553, 2048;
	setp.eq.s32 	%p15, %r633, 0;
	@%p15 bra 	$L__BB1_29;
	ld.global.u32 	%r634, [%rd6+220];
	xor.b32  	%r931, %r931, %r634;
	ld.global.u32 	%r635, [%rd6+224];
	xor.b32  	%r930, %r930, %r635;
	ld.global.u32 	%r636, [%rd6+228];
	xor.b32  	%r929, %r929, %r636;
	ld.global.u32 	%r637, [%rd6+232];
	xor.b32  	%r928, %r928, %r637;
	ld.global.u32 	%r638, [%rd6+236];
	xor.b32  	%r927, %r927, %r638;
$L__BB1_29:
	and.b32  	%r640, %r553, 4096;
	setp.eq.s32 	%p16, %r640, 0;
	@%p16 bra 	$L__BB1_31;
	ld.global.u32 	%r641, [%rd6+240];
	xor.b32  	%r931, %r931, %r641;
	ld.global.u32 	%r642, [%rd6+244];
	xor.b32  	%r930, %r930, %r642;
	ld.global.u32 	%r643, [%rd6+248];
	xor.b32  	%r929, %r929, %r643;
	ld.global.u32 	%r644, [%rd6+252];
	xor.b32  	%r928, %r928, %r644;
	ld.global.u32 	%r645, [%rd6+256];
	xor.b32  	%r927, %r927, %r645;
$L__BB1_31:
	and.b32  	%r647, %r553, 8192;
	setp.eq.s32 	%p17, %r647, 0;
	@%p17 bra 	$L__BB1_33;
	ld.global.u32 	%r648, [%rd6+260];
	xor.b32  	%r931, %r931, %r648;
	ld.global.u32 	%r649, [%rd6+264];
	xor.b32  	%r930, %r930, %r649;
	ld.global.u32 	%r650, [%rd6+268];
	xor.b32  	%r929, %r929, %r650;
	ld.global.u32 	%r651, [%rd6+272];
	xor.b32  	%r928, %r928, %r651;
	ld.global.u32 	%r652, [%rd6+276];
	xor.b32  	%r927, %r927, %r652;
$L__BB1_33:
	and.b32  	%r654, %r553, 16384;
	setp.eq.s32 	%p18, %r654, 0;
	@%p18 bra 	$L__BB1_35;
	ld.global.u32 	%r655, [%rd6+280];
	xor.b32  	%r931, %r931, %r655;
	ld.global.u32 	%r656, [%rd6+284];
	xor.b32  	%r930, %r930, %r656;
	ld.global.u32 	%r657, [%rd6+288];
	xor.b32  	%r929, %r929, %r657;
	ld.global.u32 	%r658, [%rd6+292];
	xor.b32  	%r928, %r928, %r658;
	ld.global.u32 	%r659, [%rd6+296];
	xor.b32  	%r927, %r927, %r659;
$L__BB1_35:
	and.b32  	%r661, %r553, 32768;
	setp.eq.s32 	%p19, %r661, 0;
	@%p19 bra 	$L__BB1_37;
	ld.global.u32 	%r662, [%rd6+300];
	xor.b32  	%r931, %r931, %r662;
	ld.global.u32 	%r663, [%rd6+304];
	xor.b32  	%r930, %r930, %r663;
	ld.global.u32 	%r664, [%rd6+308];
	xor.b32  	%r929, %r929, %r664;
	ld.global.u32 	%r665, [%rd6+312];
	xor.b32  	%r928, %r928, %r665;
	ld.global.u32 	%r666, [%rd6+316];
	xor.b32  	%r927, %r927, %r666;
$L__BB1_37:
	add.s32 	%r926, %r926, 16;
	setp.ne.s32 	%p20, %r926, 32;
	@%p20 bra 	$L__BB1_5;
	mad.lo.s32 	%r667, %r920, -31, %r14;
	add.s32 	%r920, %r667, 1;
	setp.ne.s32 	%p21, %r920, 5;
	@%p21 bra 	$L__BB1_4;
	st.local.u32 	[%rd1+4], %r931;
	st.local.v2.u32 	[%rd1+8], {%r930, %r929};
	st.local.v2.u32 	[%rd1+16], {%r928, %r927};
	setp.eq.s64 	%p22, %rd4, 1;
	@%p22 bra 	$L__BB1_114;
	mov.b32 	%r927, 0;
	mov.u32 	%r1020, %r927;
	mov.u32 	%r1021, %r927;
	mov.u32 	%r1022, %r927;
	mov.u32 	%r931, %r927;
	mov.u32 	%r1012, %r927;
$L__BB1_41:
	mul.wide.u32 	%rd17, %r1012, 4;
	add.s64 	%rd18, %rd1, %rd17;
	ld.local.u32 	%r189, [%rd18+4];
	shl.b32 	%r190, %r1012, 5;
	mov.b32 	%r1018, 0;
$L__BB1_42:
	.pragma "nounroll";
	shr.u32 	%r670, %r189, %r1018;
	and.b32  	%r671, %r670, 1;
	setp.eq.b32 	%p23, %r671, 1;
	not.pred 	%p24, %p23;
	add.s32 	%r672, %r190, %r1018;
	mul.lo.s32 	%r673, %r672, 5;
	mul.wide.u32 	%rd19, %r673, 4;
	add.s64 	%rd7, %rd5, %rd19;
	@%p24 bra 	$L__BB1_44;
	ld.global.u32 	%r674, [%rd7];
	xor.b32  	%r931, %r931, %r674;
	ld.global.u32 	%r675, [%rd7+4];
	xor.b32  	%r1022, %r1022, %r675;
	ld.global.u32 	%r676, [%rd7+8];
	xor.b32  	%r1021, %r1021, %r676;
	ld.global.u32 	%r677, [%rd7+12];
	xor.b32  	%r1020, %r1020, %r677;
	ld.global.u32 	%r678, [%rd7+16];
	xor.b32  	%r927, %r927, %r678;
$L__BB1_44:
	and.b32  	%r680, %r670, 2;
	setp.eq.s32 	%p25, %r680, 0;
	@%p25 bra 	$L__BB1_46;
	ld.global.u32 	%r681, [%rd7+20];
	xor.b32  	%r931, %r931, %r681;
	ld.global.u32 	%r682, [%rd7+24];
	xor.b32  	%r1022, %r1022, %r682;
	ld.global.u32 	%r683, [%rd7+28];
	xor.b32  	%r1021, %r1021, %r683;
	ld.global.u32 	%r684, [%rd7+32];
	xor.b32  	%r1020, %r1020, %r684;
	ld.global.u32 	%r685, [%rd7+36];
	xor.b32  	%r927, %r927, %r685;
$L__BB1_46:
	and.b32  	%r687, %r670, 4;
	setp.eq.s32 	%p26, %r687, 0;
	@%p26 bra 	$L__BB1_48;
	ld.global.u32 	%r688, [%rd7+40];
	xor.b32  	%r931, %r931, %r688;
	ld.global.u32 	%r689, [%rd7+44];
	xor.b32  	%r1022, %r1022, %r689;
	ld.global.u32 	%r690, [%rd7+48];
	xor.b32  	%r1021, %r1021, %r690;
	ld.global.u32 	%r691, [%rd7+52];
	xor.b32  	%r1020, %r1020, %r691;
	ld.global.u32 	%r692, [%rd7+56];
	xor.b32  	%r927, %r927, %r692;
$L__BB1_48:
	and.b32  	%r694, %r670, 8;
	setp.eq.s32 	%p27, %r694, 0;
	@%p27 bra 	$L__BB1_50;
	ld.global.u32 	%r695, [%rd7+60];
	xor.b32  	%r931, %r931, %r695;
	ld.global.u32 	%r696, [%rd7+64];
	xor.b32  	%r1022, %r1022, %r696;
	ld.global.u32 	%r697, [%rd7+68];
	xor.b32  	%r1021, %r1021, %r697;
	ld.global.u32 	%r698, [%rd7+72];
	xor.b32  	%r1020, %r1020, %r698;
	ld.global.u32 	%r699, [%rd7+76];
	xor.b32  	%r927, %r927, %r699;
$L__BB1_50:
	and.b32  	%r701, %r670, 16;
	setp.eq.s32 	%p28, %r701, 0;
	@%p28 bra 	$L__BB1_52;
	ld.global.u32 	%r702, [%rd7+80];
	xor.b32  	%r931, %r931, %r702;
	ld.global.u32 	%r703, [%rd7+84];
	xor.b32  	%r1022, %r1022, %r703;
	ld.global.u32 	%r704, [%rd7+88];
	xor.b32  	%r1021, %r1021, %r704;
	ld.global.u32 	%r705, [%rd7+92];
	xor.b32  	%r1020, %r1020, %r705;
	ld.global.u32 	%r706, [%rd7+96];
	xor.b32  	%r927, %r927, %r706;
$L__BB1_52:
	and.b32  	%r708, %r670, 32;
	setp.eq.s32 	%p29, %r708, 0;
	@%p29 bra 	$L__BB1_54;
	ld.global.u32 	%r709, [%rd7+100];
	xor.b32  	%r931, %r931, %r709;
	ld.global.u32 	%r710, [%rd7+104];
	xor.b32  	%r1022, %r1022, %r710;
	ld.global.u32 	%r711, [%rd7+108];
	xor.b32  	%r1021, %r1021, %r711;
	ld.global.u32 	%r712, [%rd7+112];
	xor.b32  	%r1020, %r1020, %r712;
	ld.global.u32 	%r713, [%rd7+116];
	xor.b32  	%r927, %r927, %r713;
$L__BB1_54:
	and.b32  	%r715, %r670, 64;
	setp.eq.s32 	%p30, %r715, 0;
	@%p30 bra 	$L__BB1_56;
	ld.global.u32 	%r716, [%rd7+120];
	xor.b32  	%r931, %r931, %r716;
	ld.global.u32 	%r717, [%rd7+124];
	xor.b32  	%r1022, %r1022, %r717;
	ld.global.u32 	%r718, [%rd7+128];
	xor.b32  	%r1021, %r1021, %r718;
	ld.global.u32 	%r719, [%rd7+132];
	xor.b32  	%r1020, %r1020, %r719;
	ld.global.u32 	%r720, [%rd7+136];
	xor.b32  	%r927, %r927, %r720;
$L__BB1_56:
	and.b32  	%r722, %r670, 128;
	setp.eq.s32 	%p31, %r722, 0;
	@%p31 bra 	$L__BB1_58;
	ld.global.u32 	%r723, [%rd7+140];
	xor.b32  	%r931, %r931, %r723;
	ld.global.u32 	%r724, [%rd7+144];
	xor.b32  	%r1022, %r1022, %r724;
	ld.global.u32 	%r725, [%rd7+148];
	xor.b32  	%r1021, %r1021, %r725;
	ld.global.u32 	%r726, [%rd7+152];
	xor.b32  	%r1020, %r1020, %r726;
	ld.global.u32 	%r727, [%rd7+156];
	xor.b32  	%r927, %r927, %r727;
$L__BB1_58:
	and.b32  	%r729, %r670, 256;
	setp.eq.s32 	%p32, %r729, 0;
	@%p32 bra 	$L__BB1_60;
	ld.global.u32 	%r730, [%rd7+160];
	xor.b32  	%r931, %r931, %r730;
	ld.global.u32 	%r731, [%rd7+164];
	xor.b32  	%r1022, %r1022, %r731;
	ld.global.u32 	%r732, [%rd7+168];
	xor.b32  	%r1021, %r1021, %r732;
	ld.global.u32 	%r733, [%rd7+172];
	xor.b32  	%r1020, %r1020, %r733;
	ld.global.u32 	%r734, [%rd7+176];
	xor.b32  	%r927, %r927, %r734;
$L__BB1_60:
	and.b32  	%r736, %r670, 512;
	setp.eq.s32 	%p33, %r736, 0;
	@%p33 bra 	$L__BB1_62;
	ld.global.u32 	%r737, [%rd7+180];
	xor.b32  	%r931, %r931, %r737;
	ld.global.u32 	%r738, [%rd7+184];
	xor.b32  	%r1022, %r1022, %r738;
	ld.global.u32 	%r739, [%rd7+188];
	xor.b32  	%r1021, %r1021, %r739;
	ld.global.u32 	%r740, [%rd7+192];
	xor.b32  	%r1020, %r1020, %r740;
	ld.global.u32 	%r741, [%rd7+196];
	xor.b32  	%r927, %r927, %r741;
$L__BB1_62:
	and.b32  	%r743, %r670, 1024;
	setp.eq.s32 	%p34, %r743, 0;
	@%p34 bra 	$L__BB1_64;
	ld.global.u32 	%r744, [%rd7+200];
	xor.b32  	%r931, %r931, %r744;
	ld.global.u32 	%r745, [%rd7+204];
	xor.b32  	%r1022, %r1022, %r745;
	ld.global.u32 	%r746, [%rd7+208];
	xor.b32  	%r1021, %r1021, %r746;
	ld.global.u32 	%r747, [%rd7+212];
	xor.b32  	%r1020, %r1020, %r747;
	ld.global.u32 	%r748, [%rd7+216];
	xor.b32  	%r927, %r927, %r748;
$L__BB1_64:
	and.b32  	%r750, %r670, 2048;
	setp.eq.s32 	%p35, %r750, 0;
	@%p35 bra 	$L__BB1_66;
	ld.global.u32 	%r751, [%rd7+220];
	xor.b32  	%r931, %r931, %r751;
	ld.global.u32 	%r752, [%rd7+224];
	xor.b32  	%r1022, %r1022, %r752;
	ld.global.u32 	%r753, [%rd7+228];
	xor.b32  	%r1021, %r1021, %r753;
	ld.global.u32 	%r754, [%rd7+232];
	xor.b32  	%r1020, %r1020, %r754;
	ld.global.u32 	%r755, [%rd7+236];
	xor.b32  	%r927, %r927, %r755;
$L__BB1_66:
	and.b32  	%r757, %r670, 4096;
	setp.eq.s32 	%p36, %r757, 0;
	@%p36 bra 	$L__BB1_68;
	ld.global.u32 	%r758, [%rd7+240];
	xor.b32  	%r931, %r931, %r758;
	ld.global.u32 	%r759, [%rd7+244];
	xor.b32  	%r1022, %r1022, %r759;
	ld.global.u32 	%r760, [%rd7+248];
	xor.b32  	%r1021, %r1021, %r760;
	ld.global.u32 	%r761, [%rd7+252];
	xor.b32  	%r1020, %r1020, %r761;
	ld.global.u32 	%r762, [%rd7+256];
	xor.b32  	%r927, %r927, %r762;
$L__BB1_68:
	and.b32  	%r764, %r670, 8192;
	setp.eq.s32 	%p37, %r764, 0;
	@%p37 bra 	$L__BB1_70;
	ld.global.u32 	%r765, [%rd7+260];
	xor.b32  	%r931, %r931, %r765;
	ld.global.u32 	%r766, [%rd7+264];
	xor.b32  	%r1022, %r1022, %r766;
	ld.global.u32 	%r767, [%rd7+268];
	xor.b32  	%r1021, %r1021, %r767;
	ld.global.u32 	%r768, [%rd7+272];
	xor.b32  	%r1020, %r1020, %r768;
	ld.global.u32 	%r769, [%rd7+276];
	xor.b32  	%r927, %r927, %r769;
$L__BB1_70:
	and.b32  	%r771, %r670, 16384;
	setp.eq.s32 	%p38, %r771, 0;
	@%p38 bra 	$L__BB1_72;
	ld.global.u32 	%r772, [%rd7+280];
	xor.b32  	%r931, %r931, %r772;
	ld.global.u32 	%r773, [%rd7+284];
	xor.b32  	%r1022, %r1022, %r773;
	ld.global.u32 	%r774, [%rd7+288];
	xor.b32  	%r1021, %r1021, %r774;
	ld.global.u32 	%r775, [%rd7+292];
	xor.b32  	%r1020, %r1020, %r775;
	ld.global.u32 	%r776, [%rd7+296];
	xor.b32  	%r927, %r927, %r776;
$L__BB1_72:
	and.b32  	%r778, %r670, 32768;
	setp.eq.s32 	%p39, %r778, 0;
	@%p39 bra 	$L__BB1_74;
	ld.global.u32 	%r779, [%rd7+300];
	xor.b32  	%r931, %r931, %r779;
	ld.global.u32 	%r780, [%rd7+304];
	xor.b32  	%r1022, %r1022, %r780;
	ld.global.u32 	%r781, [%rd7+308];
	xor.b32  	%r1021, %r1021, %r781;
	ld.global.u32 	%r782, [%rd7+312];
	xor.b32  	%r1020, %r1020, %r782;
	ld.global.u32 	%r783, [%rd7+316];
	xor.b32  	%r927, %r927, %r783;
$L__BB1_74:
	add.s32 	%r1018, %r1018, 16;
	setp.ne.s32 	%p40, %r1018, 32;
	@%p40 bra 	$L__BB1_42;
	mad.lo.s32 	%r784, %r1012, -31, %r190;
	add.s32 	%r1012, %r784, 1;
	setp.ne.s32 	%p41, %r1012, 5;
	@%p41 bra 	$L__BB1_41;
	st.local.u32 	[%rd1+4], %r931;
	st.local.v2.u32 	[%rd1+8], {%r1022, %r1021};
	st.local.v2.u32 	[%rd1+16], {%r1020, %r927};
	setp.ne.s64 	%p42, %rd4, 3;
	@%p42 bra 	$L__BB1_114;
	mov.b32 	%r927, 0;
	mov.u32 	%r1112, %r927;
	mov.u32 	%r1113, %r927;
	mov.u32 	%r1114, %r927;
	mov.u32 	%r931, %r927;
	mov.u32 	%r1104, %r927;
$L__BB1_78:
	mul.wide.u32 	%rd20, %r1104, 4;
	add.s64 	%rd21, %rd1, %rd20;
	ld.local.u32 	%r365, [%rd21+4];
	shl.b32 	%r366, %r1104, 5;
	mov.b32 	%r1110, 0;
$L__BB1_79:
	.pragma "nounroll";
	shr.u32 	%r787, %r365, %r1110;
	and.b32  	%r788, %r787, 1;
	setp.eq.b32 	%p43, %r788, 1;
	not.pred 	%p44, %p43;
	add.s32 	%r789, %r366, %r1110;
	mul.lo.s32 	%r790, %r789, 5;
	mul.wide.u32 	%rd22, %r790, 4;
	add.s64 	%rd8, %rd5, %rd22;
	@%p44 bra 	$L__BB1_81;
	ld.global.u32 	%r791, [%rd8];
	xor.b32  	%r931, %r931, %r791;
	ld.global.u32 	%r792, [%rd8+4];
	xor.b32  	%r1114, %r1114, %r792;
	ld.global.u32 	%r793, [%rd8+8];
	xor.b32  	%r1113, %r1113, %r793;
	ld.global.u32 	%r794, [%rd8+12];
	xor.b32  	%r1112, %r1112, %r794;
	ld.global.u32 	%r795, [%rd8+16];
	xor.b32  	%r927, %r927, %r795;
$L__BB1_81:
	and.b32  	%r797, %r787, 2;
	setp.eq.s32 	%p45, %r797, 0;
	@%p45 bra 	$L__BB1_83;
	ld.global.u32 	%r798, [%rd8+20];
	xor.b32  	%r931, %r931, %r798;
	ld.global.u32 	%r799, [%rd8+24];
	xor.b32  	%r1114, %r1114, %r799;
	ld.global.u32 	%r800, [%rd8+28];
	xor.b32  	%r1113, %r1113, %r800;
	ld.global.u32 	%r801, [%rd8+32];
	xor.b32  	%r1112, %r1112, %r801;
	ld.global.u32 	%r802, [%rd8+36];
	xor.b32  	%r927, %r927, %r802;
$L__BB1_83:
	and.b32  	%r804, %r787, 4;
	setp.eq.s32 	%p46, %r804, 0;
	@%p46 bra 	$L__BB1_85;
	ld.global.u32 	%r805, [%rd8+40];
	xor.b32  	%r931, %r931, %r805;
	ld.global.u32 	%r806, [%rd8+44];
	xor.b32  	%r1114, %r1114, %r806;
	ld.global.u32 	%r807, [%rd8+48];
	xor.b32  	%r1113, %r1113, %r807;
	ld.global.u32 	%r808, [%rd8+52];
	xor.b32  	%r1112, %r1112, %r808;
	ld.global.u32 	%r809, [%rd8+56];
	xor.b32  	%r927, %r927, %r809;
$L__BB1_85:
	and.b32  	%r811, %r787, 8;
	setp.eq.s32 	%p47, %r811, 0;
	@%p47 bra 	$L__BB1_87;
	ld.global.u32 	%r812, [%rd8+60];
	xor.b32  	%r931, %r931, %r812;
	ld.global.u32 	%r813, [%rd8+64];
	xor.b32  	%r1114, %r1114, %r813;
	ld.global.u32 	%r814, [%rd8+68];
	xor.b32  	%r1113, %r1113, %r814;
	ld.global.u32 	%r815, [%rd8+72];
	xor.b32  	%r1112, %r1112, %r815;
	ld.global.u32 	%r816, [%rd8+76];
	xor.b32  	%r927, %r927, %r816;
$L__BB1_87:
	and.b32  	%r818, %r787, 16;
	setp.eq.s32 	%p48, %r818, 0;
	@%p48 bra 	$L__BB1_89;
	ld.global.u32 	%r819, [%rd8+80];
	xor.b32  	%r931, %r931, %r819;
	ld.global.u32 	%r820, [%rd8+84];
	xor.b32  	%r1114, %r1114, %r820;
	ld.global.u32 	%r821, [%rd8+88];
	xor.b32  	%r1113, %r1113, %r821;
	ld.global.u32 	%r822, [%rd8+92];
	xor.b32  	%r1112, %r1112, %r822;
	ld.global.u32 	%r823, [%rd8+96];
	xor.b32  	%r927, %r927, %r823;
$L__BB1_89:
	and.b32  	%r825, %r787, 32;
	setp.eq.s32 	%p49, %r825, 0;
	@%p49 bra 	$L__BB1_91;
	ld.global.u32 	%r826, [%rd8+100];
	xor.b32  	%r931, %r931, %r826;
	ld.global.u32 	%r827, [%rd8+104];
	xor.b32  	%r1114, %r1114, %r827;
	ld.global.u32 	%r828, [%rd8+108];
	xor.b32  	%r1113, %r1113, %r828;
	ld.global.u32 	%r829, [%rd8+112];
	xor.b32  	%r1112, %r1112, %r829;
	ld.global.u32 	%r830, [%rd8+116];
	xor.b32  	%r927, %r927, %r830;
$L__BB1_91:
	and.b32  	%r832, %r787, 64;
	setp.eq.s32 	%p50, %r832, 0;
	@%p50 bra 	$L__BB1_93;
	ld.global.u32 	%r833, [%rd8+120];
	xor.b32  	%r931, %r931, %r833;
	ld.global.u32 	%r834, [%rd8+124];
	xor.b32  	%r1114, %r1114, %r834;
	ld.global.u32 	%r835, [%rd8+128];
	xor.b32  	%r1113, %r1113, %r835;
	ld.global.u32 	%r836, [%rd8+132];
	xor.b32  	%r1112, %r1112, %r836;
	ld.global.u32 	%r837, [%rd8+136];
	xor.b32  	%r927, %r927, %r837;
$L__BB1_93:
	and.b32  	%r839, %r787, 128;
	setp.eq.s32 	%p51, %r839, 0;
	@%p51 bra 	$L__BB1_95;
	ld.global.u32 	%r840, [%rd8+140];
	xor.b32  	%r931, %r931, %r840;
	ld.global.u32 	%r841, [%rd8+144];
	xor.b32  	%r1114, %r1114, %r841;
	ld.global.u32 	%r842, [%rd8+148];
	xor.b32  	%r1113, %r1113, %r842;
	ld.global.u32 	%r843, [%rd8+152];
	xor.b32  	%r1112, %r1112, %r843;
	ld.global.u32 	%r844, [%rd8+156];
	xor.b32  	%r927, %r927, %r844;
$L__BB1_95:
	and.b32  	%r846, %r787, 256;
	setp.eq.s32 	%p52, %r846, 0;
	@%p52 bra 	$L__BB1_97;
	ld.global.u32 	%r847, [%rd8+160];
	xor.b32  	%r931, %r931, %r847;
	ld.global.u32 	%r848, [%rd8+164];
	xor.b32  	%r1114, %r1114, %r848;
	ld.global.u32 	%r849, [%rd8+168];
	xor.b32  	%r1113, %r1113, %r849;
	ld.global.u32 	%r850, [%rd8+172];
	xor.b32  	%r1112, %r1112, %r850;
	ld.global.u32 	%r851, [%rd8+176];
	xor.b32  	%r927, %r927, %r851;
$L__BB1_97:
	and.b32  	%r853, %r787, 512;
	setp.eq.s32 	%p53, %r853, 0;
	@%p53 bra 	$L__BB1_99;
	ld.global.u32 	%r854, [%rd8+180];
	xor.b32  	%r931, %r931, %r854;
	ld.global.u32 	%r855, [%rd8+184];
	xor.b32  	%r1114, %r1114, %r855;
	ld.global.u32 	%r856, [%rd8+188];
	xor.b32  	%r1113, %r1113, %r856;
	ld.global.u32 	%r857, [%rd8+192];
	xor.b32  	%r1112, %r1112, %r857;
	ld.global.u32 	%r858, [%rd8+196];
	xor.b32  	%r927, %r927, %r858;
$L__BB1_99:
	and.b32  	%r860, %r787, 1024;
	setp.eq.s32 	%p54, %r860, 0;
	@%p54 bra 	$L__BB1_101;
	ld.global.u32 	%r861, [%rd8+200];
	xor.b32  	%r931, %r931, %r861;
	ld.global.u32 	%r862, [%rd8+204];
	xor.b32  	%r1114, %r1114, %r862;
	ld.global.u32 	%r863, [%rd8+208];
	xor.b32  	%r1113, %r1113, %r863;
	ld.global.u32 	%r864, [%rd8+212];
	xor.b32  	%r1112, %r1112, %r864;
	ld.global.u32 	%r865, [%rd8+216];
	xor.b32  	%r927, %r927, %r865;
$L__BB1_101:
	and.b32  	%r867, %r787, 2048;
	setp.eq.s32 	%p55, %r867, 0;
	@%p55 bra 	$L__BB1_103;
	ld.global.u32 	%r868, [%rd8+220];
	xor.b32  	%r931, %r931, %r868;
	ld.global.u32 	%r869, [%rd8+224];
	xor.b32  	%r1114, %r1114, %r869;
	ld.global.u32 	%r870, [%rd8+228];
	xor.b32  	%r1113, %r1113, %r870;
	ld.global.u32 	%r871, [%rd8+232];
	xor.b32  	%r1112, %r1112, %r871;
	ld.global.u32 	%r872, [%rd8+236];
	xor.b32  	%r927, %r927, %r872;
$L__BB1_103:
	and.b32  	%r874, %r787, 4096;
	setp.eq.s32 	%p56, %r874, 0;
	@%p56 bra 	$L__BB1_105;
	ld.global.u32 	%r875, [%rd8+240];
	xor.b32  	%r931, %r931, %r875;
	ld.global.u32 	%r876, [%rd8+244];
	xor.b32  	%r1114, %r1114, %r876;
	ld.global.u32 	%r877, [%rd8+248];
	xor.b32  	%r1113, %r1113, %r877;
	ld.global.u32 	%r878, [%rd8+252];
	xor.b32  	%r1112, %r1112, %r878;
	ld.global.u32 	%r879, [%rd8+256];
	xor.b32  	%r927, %r927, %r879;
$L__BB1_105:
	and.b32  	%r881, %r787, 8192;
	setp.eq.s32 	%p57, %r881, 0;
	@%p57 bra 	$L__BB1_107;
	ld.global.u32 	%r882, [%rd8+260];
	xor.b32  	%r931, %r931, %r882;
	ld.global.u32 	%r883, [%rd8+264];
	xor.b32  	%r1114, %r1114, %r883;
	ld.global.u32 	%r884, [%rd8+268];
	xor.b32  	%r1113, %r1113, %r884;
	ld.global.u32 	%r885, [%rd8+272];
	xor.b32  	%r1112, %r1112, %r885;
	ld.global.u32 	%r886, [%rd8+276];
	xor.b32  	%r927, %r927, %r886;
$L__BB1_107:
	and.b32  	%r888, %r787, 16384;
	setp.eq.s32 	%p58, %r888, 0;
	@%p58 bra 	$L__BB1_109;
	ld.global.u32 	%r889, [%rd8+280];
	xor.b32  	%r931, %r931, %r889;
	ld.global.u32 	%r890, [%rd8+284];
	xor.b32  	%r1114, %r1114, %r890;
	ld.global.u32 	%r891, [%rd8+288];
	xor.b32  	%r1113, %r1113, %r891;
	ld.global.u32 	%r892, [%rd8+292];
	xor.b32  	%r1112, %r1112, %r892;
	ld.global.u32 	%r893, [%rd8+296];
	xor.b32  	%r927, %r927, %r893;
$L__BB1_109:
	and.b32  	%r895, %r787, 32768;
	setp.eq.s32 	%p59, %r895, 0;
	@%p59 bra 	$L__BB1_111;
	ld.global.u32 	%r896, [%rd8+300];
	xor.b32  	%r931, %r931, %r896;
	ld.global.u32 	%r897, [%rd8+304];
	xor.b32  	%r1114, %r1114, %r897;
	ld.global.u32 	%r898, [%rd8+308];
	xor.b32  	%r1113, %r1113, %r898;
	ld.global.u32 	%r899, [%rd8+312];
	xor.b32  	%r1112, %r1112, %r899;
	ld.global.u32 	%r900, [%rd8+316];
	xor.b32  	%r927, %r927, %r900;
$L__BB1_111:
	add.s32 	%r1110, %r1110, 16;
	setp.ne.s32 	%p60, %r1110, 32;
	@%p60 bra 	$L__BB1_79;
	mad.lo.s32 	%r901, %r1104, -31, %r366;
	add.s32 	%r1104, %r901, 1;
	setp.ne.s32 	%p61, %r1104, 5;
	@%p61 bra 	$L__BB1_78;
	st.local.u32 	[%rd1+4], %r931;
	st.local.v2.u32 	[%rd1+8], {%r1114, %r1113};
	st.local.v2.u32 	[%rd1+16], {%r1112, %r927};
$L__BB1_114:
	shr.u64 	%rd26, %rd3, 2;
	add.s32 	%r914, %r914, 1;
	setp.gt.u64 	%p62, %rd3, 3;
	@%p62 bra 	$L__BB1_2;
$L__BB1_115:
	cvt.u32.u64 	%r902, %rd2;
	setp.gt.s32 	%p63, %r902, 1023;
	@%p63 bra 	$L__BB1_117;
	shr.u32 	%r903, %r931, 2;
	xor.b32  	%r904, %r903, %r931;
	shl.b32 	%r905, %r927, 4;
	shl.b32 	%r906, %r904, 1;
	xor.b32  	%r907, %r906, %r905;
	xor.b32  	%r908, %r907, %r904;
	xor.b32  	%r909, %r908, %r927;
	add.s32 	%r910, %r1, %r909;
	add.s32 	%r911, %r910, -637770787;
	cvt.rn.f32.u32 	%f1, %r911;
	fma.rn.f32 	%f2, %f1, 0f2F800000, 0f2F000000;
	cvta.to.global.u64 	%rd23, %rd10;
	shl.b64 	%rd24, %rd2, 2;
	add.s64 	%rd25, %rd23, %rd24;
	st.global.f32 	[%rd25], %f2;
$L__BB1_117:
	ret;

}
	// .globl	_Z5EvalyPfj
.visible .entry _Z5EvalyPfj(
	.param .u64 .ptr .align 1 _Z5EvalyPfj_param_0,
	.param .u32 _Z5EvalyPfj_param_1
)
{
	.local .align 8 .b8 	__local_depot2[56];
	.reg .b64 	%SP;
	.reg .b64 	%SPL;
	.reg .pred 	%p<64>;
	.reg .b32 	%r<1199>;
	.reg .b32 	%f<3>;
	.reg .b64 	%rd<33>;

	mov.u64 	%SPL, __local_depot2;
	cvta.local.u64 	%SP, %SPL;
	ld.param.u64 	%rd10, [_Z5EvalyPfj_param_0];
	ld.param.u32 	%r540, [_Z5EvalyPfj_param_1];
	add.u64 	%rd1, %SPL, 0;
	add.u64 	%rd12, %SP, 48;
	add.u64 	%rd13, %SPL, 48;
	mov.u32 	%r541, %tid.x;
	mov.u32 	%r542, %ntid.x;
	mov.u32 	%r543, %ctaid.x;
	mad.lo.s32 	%r544, %r542, %r543, %r541;
	st.local.u32 	[%rd13], %r542;
	mov.u64 	%rd14, $str;
	cvta.global.u64 	%rd15, %rd14;
	{ // callseq 0, 0
	.param .b64 param0;
	st.param.b64 	[param0], %rd15;
	.param .b64 param1;
	st.param.b64 	[param1], %rd12;
	.param .b32 retval0;
	call.uni (retval0), 
	vprintf, 
	(
	param0, 
	param1
	);
	ld.param.b32 	%r545, [retval0];
	} // callseq 0
	st.local.u32 	[%rd13], %r543;
	mov.u64 	%rd16, $str$1;
	cvta.global.u64 	%rd17, %rd16;
	{ // callseq 1, 0
	.param .b64 param0;
	st.param.b64 	[param0], %rd17;
	.param .b64 param1;
	st.param.b64 	[param1], %rd12;
	.param .b32 retval0;
	call.uni (retval0), 
	vprintf, 
	(
	param0, 
	param1
	);
	ld.param.b32 	%r547, [retval0];
	} // callseq 1
	cvt.s64.s32 	%rd2, %r544;
	xor.b32  	%r549, %r540, -1429050551;
	mul.lo.s32 	%r1, %r549, 1099087573;
	add.s32 	%r550, %r1, -638133224;
	add.s32 	%r935, %r1, 123456789;
	st.local.v2.u32 	[%rd1], {%r550, %r935};
	xor.b32  	%r551, %r1, 362436069;
	mov.b32 	%r552, -123459836;
	st.local.v2.u32 	[%rd1+8], {%r551, %r552};
	add.s32 	%r931, %r1, 5783321;
	mov.b32 	%r553, -589760388;
	st.local.v2.u32 	[%rd1+16], {%r553, %r931};
	setp.eq.s32 	%p1, %r544, 0;
	@%p1 bra 	$L__BB2_115;
	mov.b32 	%r918, 0;
	mov.u64 	%rd32, %rd2;
$L__BB2_2:
	mov.u64 	%rd3, %rd32;
	and.b64  	%rd4, %rd3, 3;
	setp.eq.s64 	%p2, %rd4, 0;
	@%p2 bra 	$L__BB2_114;
	mul.wide.u32 	%rd18, %r918, 3200;
	mov.u64 	%rd19, precalc_xorwow_matrix;
	add.s64 	%rd5, %rd19, %rd18;
	mov.b32 	%r931, 0;
	mov.u32 	%r932, %r931;
	mov.u32 	%r933, %r931;
	mov.u32 	%r934, %r931;
	mov.u32 	%r935, %r931;
	mov.u32 	%r924, %r931;
$L__BB2_4:
	mul.wide.u32 	%rd20, %r924, 4;
	add.s64 	%rd21, %rd1, %rd20;
	ld.local.u32 	%r13, [%rd21+4];
	shl.b32 	%r14, %r924, 5;
	mov.b32 	%r930, 0;
$L__BB2_5:
	.pragma "nounroll";
	shr.u32 	%r557, %r13, %r930;
	and.b32  	%r558, %r557, 1;
	setp.eq.b32 	%p3, %r558, 1;
	not.pred 	%p4, %p3;
	add.s32 	%r559, %r14, %r930;
	mul.lo.s32 	%r560, %r559, 5;
	mul.wide.u32 	%rd22, %r560, 4;
	add.s64 	%rd6, %rd5, %rd22;
	@%p4 bra 	$L__BB2_7;
	ld.global.u32 	%r561, [%rd6];
	xor.b32  	%r935, %r935, %r561;
	ld.global.u32 	%r562, [%rd6+4];
	xor.b32  	%r934, %r934, %r562;
	ld.global.u32 	%r563, [%rd6+8];
	xor.b32  	%r933, %r933, %r563;
	ld.global.u32 	%r564, [%rd6+12];
	xor.b32  	%r932, %r932, %r564;
	ld.global.u32 	%r565, [%rd6+16];
	xor.b32  	%r931, %r931, %r565;
$L__BB2_7:
	and.b32  	%r567, %r557, 2;
	setp.eq.s32 	%p5, %r567, 0;
	@%p5 bra 	$L__BB2_9;
	ld.global.u32 	%r568, [%rd6+20];
	xor.b32  	%r935, %r935, %r568;
	ld.global.u32 	%r569, [%rd6+24];
	xor.b32  	%r934, %r934, %r569;
	ld.global.u32 	%r570, [%rd6+28];
	xor.b32  	%r933, %r933, %r570;
	ld.global.u32 	%r571, [%rd6+32];
	xor.b32  	%r932, %r932, %r571;
	ld.global.u32 	%r572, [%rd6+36];
	xor.b32  	%r931, %r931, %r572;
$L__BB2_9:
	and.b32  	%r574, %r557, 4;
	setp.eq.s32 	%p6, %r574, 0;
	@%p6 bra 	$L__BB2_11;
	ld.global.u32 	%r575, [%rd6+40];
	xor.b32  	%r935, %r935, %r575;
	ld.global.u32 	%r576, [%rd6+44];
	xor.b32  	%r934, %r934, %r576;
	ld.global.u32 	%r577, [%rd6+48];
	xor.b32  	%r933, %r933, %r577;
	ld.global.u32 	%r578, [%rd6+52];
	xor.b32  	%r932, %r932, %r578;
	ld.global.u32 	%r579, [%rd6+56];
	xor.b32  	%r931, %r931, %r579;
$L__BB2_11:
	and.b32  	%r581, %r557, 8;
	setp.eq.s32 	%p7, %r581, 0;
	@%p7 bra 	$L__BB2_13;
	ld.global.u32 	%r582, [%rd6+60];
	xor.b32  	%r935, %r935, %r582;
	ld.global.u32 	%r583, [%rd6+64];
	xor.b32  	%r934, %r934, %r583;
	ld.global.u32 	%r584, [%rd6+68];
	xor.b32  	%r933, %r933, %r584;
	ld.global.u32 	%r585, [%rd6+72];
	xor.b32  	%r932, %r932, %r585;
	ld.global.u32 	%r586, [%rd6+76];
	xor.b32  	%r931, %r931, %r586;
$L__BB2_13:
	and.b32  	%r588, %r557, 16;
	setp.eq.s32 	%p8, %r588, 0;
	@%p8 bra 	$L__BB2_15;
	ld.global.u32 	%r589, [%rd6+80];
	xor.b32  	%r935, %r935, %r589;
	ld.global.u32 	%r590, [%rd6+84];
	xor.b32  	%r934, %r934, %r590;
	ld.global.u32 	%r591, [%rd6+88];
	xor.b32  	%r933, %r933, %r591;
	ld.global.u32 	%r592, [%rd6+92];
	xor.b32  	%r932, %r932, %r592;
	ld.global.u32 	%r593, [%rd6+96];
	xor.b32  	%r931, %r931, %r593;
$L__BB2_15:
	and.b32  	%r595, %r557, 32;
	setp.eq.s32 	%p9, %r595, 0;
	@%p9 bra 	$L__BB2_17;
	ld.global.u32 	%r596, [%rd6+100];
	xor.b32  	%r935, %r935, %r596;
	ld.global.u32 	%r597, [%rd6+104];
	xor.b32  	%r934, %r934, %r597;
	ld.global.u32 	%r598, [%rd6+108];
	xor.b32  	%r933, %r933, %r598;
	ld.global.u32 	%r599, [%rd6+112];
	xor.b32  	%r932, %r932, %r599;
	ld.global.u32 	%r600, [%rd6+116];
	xor.b32  	%r931, %r931, %r600;
$L__BB2_17:
	and.b32  	%r602, %r557, 64;
	setp.eq.s32 	%p10, %r602, 0;
	@%p10 bra 	$L__BB2_19;
	ld.global.u32 	%r603, [%rd6+120];
	xor.b32  	%r935, %r935, %r603;
	ld.global.u32 	%r604, [%rd6+124];
	xor.b32  	%r934, %r934, %r604;
	ld.global.u32 	%r605, [%rd6+128];
	xor.b32  	%r933, %r933, %r605;
	ld.global.u32 	%r606, [%rd6+132];
	xor.b32  	%r932, %r932, %r606;
	ld.global.u32 	%r607, [%rd6+136];
	xor.b32  	%r931, %r931, %r607;
$L__BB2_19:
	and.b32  	%r609, %r557, 128;
	setp.eq.s32 	%p11, %r609, 0;
	@%p11 bra 	$L__BB2_21;
	ld.global.u32 	%r610, [%rd6+140];
	xor.b32  	%r935, %r935, %r610;
	ld.global.u32 	%r611, [%rd6+144];
	xor.b32  	%r934, %r934, %r611;
	ld.global.u32 	%r612, [%rd6+148];
	xor.b32  	%r933, %r933, %r612;
	ld.global.u32 	%r613, [%rd6+152];
	xor.b32  	%r932, %r932, %r613;
	ld.global.u32 	%r614, [%rd6+156];
	xor.b32  	%r931, %r931, %r614;
$L__BB2_21:
	and.b32  	%r616, %r557, 256;
	setp.eq.s32 	%p12, %r616, 0;
	@%p12 bra 	$L__BB2_23;
	ld.global.u32 	%r617, [%rd6+160];
	xor.b32  	%r935, %r935, %r617;
	ld.global.u32 	%r618, [%rd6+164];
	xor.b32  	%r934, %r934, %r618;
	ld.global.u32 	%r619, [%rd6+168];
	xor.b32  	%r933, %r933, %r619;
	ld.global.u32 	%r620, [%rd6+172];
	xor.b32  	%r932, %r932, %r620;
	ld.global.u32 	%r621, [%rd6+176];
	xor.b32  	%r931, %r931, %r621;
$L__BB2_23:
	and.b32  	%r623, %r557, 512;
	setp.eq.s32 	%p13, %r623, 0;
	@%p13 bra 	$L__BB2_25;
	ld.global.u32 	%r624, [%rd6+180];
	xor.b32  	%r935, %r935, %r624;
	ld.global.u32 	%r625, [%rd6+184];
	xor.b32  	%r934, %r934, %r625;
	ld.global.u32 	%r626, [%rd6+188];
	xor.b32  	%r933, %r933, %r626;
	ld.global.u32 	%r627, [%rd6+192];
	xor.b32  	%r932, %r932, %r627;
	ld.global.u32 	%r628, [%rd6+196];
	xor.b32  	%r931, %r931, %r628;
$L__BB2_25:
	and.b32  	%r630, %r557, 1024;
	setp.eq.s32 	%p14, %r630, 0;
	@%p14 bra 	$L__BB2_27;
	ld.global.u32 	%r631, [%rd6+200];
	xor.b32  	%r935, %r935, %r631;
	ld.global.u32 	%r632, [%rd6+204];
	xor.b32  	%r934, %r934, %r632;
	ld.global.u32 	%r633, [%rd6+208];
	xor.b32  	%r933, %r933, %r633;
	ld.global.u32 	%r634, [%rd6+212];
	xor.b32  	%r932, %r932, %r634;
	ld.global.u32 	%r635, [%rd6+216];
	xor.b32  	%r931, %r931, %r635;
$L__BB2_27:
	and.b32  	%r637, %r557, 2048;
	setp.eq.s32 	%p15, %r637, 0;
	@%p15 bra 	$L__BB2_29;
	ld.global.u32 	%r638, [%rd6+220];
	xor.b32  	%r935, %r935, %r638;
	ld.global.u32 	%r639, [%rd6+224];
	xor.b32  	%r934, %r934, %r639;
	ld.global.u32 	%r640, [%rd6+228];
	xor.b32  	%r933, %r933, %r640;
	ld.global.u32 	%r641, [%rd6+232];
	xor.b32  	%r932, %r932, %r641;
	ld.global.u32 	%r642, [%rd6+236];
	xor.b32  	%r931, %r931, %r642;
$L__BB2_29:
	and.b32  	%r644, %r557, 4096;
	setp.eq.s32 	%p16, %r644, 0;
	@%p16 bra 	$L__BB2_31;
	ld.global.u32 	%r645, [%rd6+240];
	xor.b32  	%r935, %r935, %r645;
	ld.global.u32 	%r646, [%rd6+244];
	xor.b32  	%r934, %r934, %r646;
	ld.global.u32 	%r647, [%rd6+248];
	xor.b32  	%r933, %r933, %r647;
	ld.global.u32 	%r648, [%rd6+252];
	xor.b32  	%r932, %r932, %r648;
	ld.global.u32 	%r649, [%rd6+256];
	xor.b32  	%r931, %r931, %r649;
$L__BB2_31:
	and.b32  	%r651, %r557, 8192;
	setp.eq.s32 	%p17, %r651, 0;
	@%p17 bra 	$L__BB2_33;
	ld.global.u32 	%r652, [%rd6+260];
	xor.b32  	%r935, %r935, %r652;
	ld.global.u32 	%r653, [%rd6+264];
	xor.b32  	%r934, %r934, %r653;
	ld.global.u32 	%r654, [%rd6+268];
	xor.b32  	%r933, %r933, %r654;
	ld.global.u32 	%r655, [%rd6+272];
	xor.b32  	%r932, %r932, %r655;
	ld.global.u32 	%r656, [%rd6+276];
	xor.b32  	%r931, %r931, %r656;
$L__BB2_33:
	and.b32  	%r658, %r557, 16384;
	setp.eq.s32 	%p18, %r658, 0;
	@%p18 bra 	$L__BB2_35;
	ld.global.u32 	%r659, [%rd6+280];
	xor.b32  	%r935, %r935, %r659;
	ld.global.u32 	%r660, [%rd6+284];
	xor.b32  	%r934, %r934, %r660;
	ld.global.u32 	%r661, [%rd6+288];
	xor.b32  	%r933, %r933, %r661;
	ld.global.u32 	%r662, [%rd6+292];
	xor.b32  	%r932, %r932, %r662;
	ld.global.u32 	%r663, [%rd6+296];
	xor.b32  	%r931, %r931, %r663;
$L__BB2_35:
	and.b32  	%r665, %r557, 32768;
	setp.eq.s32 	%p19, %r665, 0;
	@%p19 bra 	$L__BB2_37;
	ld.global.u32 	%r666, [%rd6+300];
	xor.b32  	%r935, %r935, %r666;
	ld.global.u32 	%r667, [%rd6+304];
	xor.b32  	%r934, %r934, %r667;
	ld.global.u32 	%r668, [%rd6+308];
	xor.b32  	%r933, %r933, %r668;
	ld.global.u32 	%r669, [%rd6+312];
	xor.b32  	%r932, %r932, %r669;
	ld.global.u32 	%r670, [%rd6+316];
	xor.b32  	%r931, %r931, %r670;
$L__BB2_37:
	add.s32 	%r930, %r930, 16;
	setp.ne.s32 	%p20, %r930, 32;
	@%p20 bra 	$L__BB2_5;
	mad.lo.s32 	%r671, %r924, -31, %r14;
	add.s32 	%r924, %r671, 1;
	setp.ne.s32 	%p21, %r924, 5;
	@%p21 bra 	$L__BB2_4;
	st.local.u32 	[%rd1+4], %r935;
	st.local.v2.u32 	[%rd1+8], {%r934, %r933};
	st.local.v2.u32 	[%rd1+16], {%r932, %r931};
	setp.eq.s64 	%p22, %rd4, 1;
	@%p22 bra 	$L__BB2_114;
	mov.b32 	%r931, 0;
	mov.u32 	%r1024, %r931;
	mov.u32 	%r1025, %r931;
	mov.u32 	%r1026, %r931;
	mov.u32 	%r935, %r931;
	mov.u32 	%r1016, %r931;
$L__BB2_41:
	mul.wide.u32 	%rd23, %r1016, 4;
	add.s64 	%rd24, %rd1, %rd23;
	ld.local.u32 	%r189, [%rd24+4];
	shl.b32 	%r190, %r1016, 5;
	mov.b32 	%r1022, 0;
$L__BB2_42:
	.pragma "nounroll";
	shr.u32 	%r674, %r189, %r1022;
	and.b32  	%r675, %r674, 1;
	setp.eq.b32 	%p23, %r675, 1;
	not.pred 	%p24, %p23;
	add.s32 	%r676, %r190, %r1022;
	mul.lo.s32 	%r677, %r676, 5;
	mul.wide.u32 	%rd25, %r677, 4;
	add.s64 	%rd7, %rd5, %rd25;
	@%p24 bra 	$L__BB2_44;
	ld.global.u32 	%r678, [%rd7];
	xor.b32  	%r935, %r935, %r678;
	ld.global.u32 	%r679, [%rd7+4];
	xor.b32  	%r1026, %r1026, %r679;
	ld.global.u32 	%r680, [%rd7+8];
	xor.b32  	%r1025, %r1025, %r680;
	ld.global.u32 	%r681, [%rd7+12];
	xor.b32  	%r1024, %r1024, %r681;
	ld.global.u32 	%r682, [%rd7+16];
	xor.b32  	%r931, %r931, %r682;
$L__BB2_44:
	and.b32  	%r684, %r674, 2;
	setp.eq.s32 	%p25, %r684, 0;
	@%p25 bra 	$L__BB2_46;
	ld.global.u32 	%r685, [%rd7+20];
	xor.b32  	%r935, %r935, %r685;
	ld.global.u32 	%r686, [%rd7+24];
	xor.b32  	%r1026, %r1026, %r686;
	ld.global.u32 	%r687, [%rd7+28];
	xor.b32  	%r1025, %r1025, %r687;
	ld.global.u32 	%r688, [%rd7+32];
	xor.b32  	%r1024, %r1024, %r688;
	ld.global.u32 	%r689, [%rd7+36];
	xor.b32  	%r931, %r931, %r689;
$L__BB2_46:
	and.b32  	%r691, %r674, 4;
	setp.eq.s32 	%p26, %r691, 0;
	@%p26 bra 	$L__BB2_48;
	ld.global.u32 	%r692, [%rd7+40];
	xor.b32  	%r935, %r935, %r692;
	ld.global.u32 	%r693, [%rd7+44];
	xor.b32  	%r1026, %r1026, %r693;
	ld.global.u32 	%r694, [%rd7+48];
	xor.b32  	%r1025, %r1025, %r694;
	ld.global.u32 	%r695, [%rd7+52];
	xor.b32  	%r1024, %r1024, %r695;
	ld.global.u32 	%r696, [%rd7+56];
	xor.b32  	%r931, %r931, %r696;
$L__BB2_48:
	and.b32  	%r698, %r674, 8;
	setp.eq.s32 	%p27, %r698, 0;
	@%p27 bra 	$L__BB2_50;
	ld.global.u32 	%r699, [%rd7+60];
	xor.b32  	%r935, %r935, %r699;
	ld.global.u32 	%r700, [%rd7+64];
	xor.b32  	%r1026, %r1026, %r700;
	ld.global.u32 	%r701, [%rd7+68];
	xor.b32  	%r1025, %r1025, %r701;
	ld.global.u32 	%r702, [%rd7+72];
	xor.b32  	%r1024, %r1024, %r702;
	ld.global.u32 	%r703, [%rd7+76];
	xor.b32  	%r931, %r931, %r703;
$L__BB2_50:
	and.b32  	%r705, %r674, 16;
	setp.eq.s32 	%p28, %r705, 0;
	@%p28 bra 	$L__BB2_52;
	ld.global.u32 	%r706, [%rd7+80];
	xor.b32  	%r935, %r935, %r706;
	ld.global.u32 	%r707, [%rd7+84];
	xor.b32  	%r1026, %r1026, %r707;
	ld.global.u32 	%r708, [%rd7+88];
	xor.b32  	%r1025, %r1025, %r708;
	ld.global.u32 	%r709, [%rd7+92];
	xor.b32  	%r1024, %r1024, %r709;
	ld.global.u32 	%r710, [%rd7+96];
	xor.b32  	%r931, %r931, %r710;
$L__BB2_52:
	and.b32  	%r712, %r674, 32;
	setp.eq.s32 	%p29, %r712, 0;
	@%p29 bra 	$L__BB2_54;
	ld.global.u32 	%r713, [%rd7+100];
	xor.b32  	%r935, %r935, %r713;
	ld.global.u32 	%r714, [%rd7+104];
	xor.b32  	%r1026, %r1026, %r714;
	ld.global.u32 	%r715, [%rd7+108];
	xor.b32  	%r1025, %r1025, %r715;
	ld.global.u32 	%r716, [%rd7+112];
	xor.b32  	%r1024, %r1024, %r716;
	ld.global.u32 	%r717, [%rd7+116];
	xor.b32  	%r931, %r931, %r717;
$L__BB2_54:
	and.b32  	%r719, %r674, 64;
	setp.eq.s32 	%p30, %r719, 0;
	@%p30 bra 	$L__BB2_56;
	ld.global.u32 	%r720, [%rd7+120];
	xor.b32  	%r935, %r935, %r720;
	ld.global.u32 	%r721, [%rd7+124];
	xor.b32  	%r1026, %r1026, %r721;
	ld.global.u32 	%r722, [%rd7+128];
	xor.b32  	%r1025, %r1025, %r722;
	ld.global.u32 	%r723, [%rd7+132];
	xor.b32  	%r1024, %r1024, %r723;
	ld.global.u32 	%r724, [%rd7+136];
	xor.b32  	%r931, %r931, %r724;
$L__BB2_56:
	and.b32  	%r726, %r674, 128;
	setp.eq.s32 	%p31, %r726, 0;
	@%p31 bra 	$L__BB2_58;
	ld.global.u32 	%r727, [%rd7+140];
	xor.b32  	%r935, %r935, %r727;
	ld.global.u32 	%r728, [%rd7+144];
	xor.b32  	%r1026, %r1026, %r728;
	ld.global.u32 	%r729, [%rd7+148];
	xor.b32  	%r1025, %r1025, %r729;
	ld.global.u32 	%r730, [%rd7+152];
	xor.b32  	%r1024, %r1024, %r730;
	ld.global.u32 	%r731, [%rd7+156];
	xor.b32  	%r931, %r931, %r731;
$L__BB2_58:
	and.b32  	%r733, %r674, 256;
	setp.eq.s32 	%p32, %r733, 0;
	@%p32 bra 	$L__BB2_60;
	ld.global.u32 	%r734, [%rd7+160];
	xor.b32  	%r935, %r935, %r734;
	ld.global.u32 	%r735, [%rd7+164];
	xor.b32  	%r1026, %r1026, %r735;
	ld.global.u32 	%r736, [%rd7+168];
	xor.b32  	%r1025, %r1025, %r736;
	ld.global.u32 	%r737, [%rd7+172];
	xor.b32  	%r1024, %r1024, %r737;
	ld.global.u32 	%r738, [%rd7+176];
	xor.b32  	%r931, %r931, %r738;
$L__BB2_60:
	and.b32  	%r740, %r674, 512;
	setp.eq.s32 	%p33, %r740, 0;
	@%p33 bra 	$L__BB2_62;
	ld.global.u32 	%r741, [%rd7+180];
	xor.b32  	%r935, %r935, %r741;
	ld.global.u32 	%r742, [%rd7+184];
	xor.b32  	%r1026, %r1026, %r742;
	ld.global.u32 	%r743, [%rd7+188];
	xor.b32  	%r1025, %r1025, %r743;
	ld.global.u32 	%r744, [%rd7+192];
	xor.b32  	%r1024, %r1024, %r744;
	ld.global.u32 	%r745, [%rd7+196];
	xor.b32  	%r931, %r931, %r745;
$L__BB2_62:
	and.b32  	%r747, %r674, 1024;
	setp.eq.s32 	%p34, %r747, 0;
	@%p34 bra 	$L__BB2_64;
	ld.global.u32 	%r748, [%rd7+200];
	xor.b32  	%r935, %r935, %r748;
	ld.global.u32 	%r749, [%rd7+204];
	xor.b32  	%r1026, %r1026, %r749;
	ld.global.u32 	%r750, [%rd7+208];
	xor.b32  	%r1025, %r1025, %r750;
	ld.global.u32 	%r751, [%rd7+212];
	xor.b32  	%r1024, %r1024, %r751;
	ld.global.u32 	%r752, [%rd7+216];
	xor.b32  	%r931, %r931, %r752;
$L__BB2_64:
	and.b32  	%r754, %r674, 2048;
	setp.eq.s32 	%p35, %r754, 0;
	@%p35 bra 	$L__BB2_66;
	ld.global.u32 	%r755, [%rd7+220];
	xor.b32  	%r935, %r935, %r755;
	ld.global.u32 	%r756, [%rd7+224];
	xor.b32  	%r1026, %r1026, %r756;
	ld.global.u32 	%r757, [%rd7+228];
	xor.b32  	%r1025, %r1025, %r757;
	ld.global.u32 	%r758, [%rd7+232];
	xor.b32  	%r1024, %r1024, %r758;
	ld.global.u32 	%r759, [%rd7+236];
	xor.b32  	%r931, %r931, %r759;
$L__BB2_66:
	and.b32  	%r761, %r674, 4096;
	setp.eq.s32 	%p36, %r761, 0;
	@%p36 bra 	$L__BB2_68;
	ld.global.u32 	%r762, [%rd7+240];
	xor.b32  	%r935, %r935, %r762;
	ld.global.u32 	%r763, [%rd7+244];
	xor.b32  	%r1026, %r1026, %r763;
	ld.global.u32 	%r764, [%rd7+248];
	xor.b32  	%r1025, %r1025, %r764;
	ld.global.u32 	%r765, [%rd7+252];
	xor.b32  	%r1024, %r1024, %r765;
	ld.global.u32 	%r766, [%rd7+256];
	xor.b32  	%r931, %r931, %r766;
$L__BB2_68:
	and.b32  	%r768, %r674, 8192;
	setp.eq.s32 	%p37, %r768, 0;
	@%p37 bra 	$L__BB2_70;
	ld.global.u32 	%r769, [%rd7+260];
	xor.b32  	%r935, %r935, %r769;
	ld.global.u32 	%r770, [%rd7+264];
	xor.b32  	%r1026, %r1026, %r770;
	ld.global.u32 	%r771, [%rd7+268];
	xor.b32  	%r1025, %r1025, %r771;
	ld.global.u32 	%r772, [%rd7+272];
	xor.b32  	%r1024, %r1024, %r772;
	ld.global.u32 	%r773, [%rd7+276];
	xor.b32  	%r931, %r931, %r773;
$L__BB2_70:
	and.b32  	%r775, %r674, 16384;
	setp.eq.s32 	%p38, %r775, 0;
	@%p38 bra 	$L__BB2_72;
	ld.global.u32 	%r776, [%rd7+280];
	xor.b32  	%r935, %r935, %r776;
	ld.global.u32 	%r777, [%rd7+284];
	xor.b32  	%r1026, %r1026, %r777;
	ld.global.u32 	%r778, [%rd7+288];
	xor.b32  	%r1025, %r1025, %r778;
	ld.global.u32 	%r779, [%rd7+292];
	xor.b32  	%r1024, %r1024, %r779;
	ld.global.u32 	%r780, [%rd7+296];
	xor.b32  	%r931, %r931, %r780;
$L__BB2_72:
	and.b32  	%r782, %r674, 32768;
	setp.eq.s32 	%p39, %r782, 0;
	@%p39 bra 	$L__BB2_74;
	ld.global.u32 	%r783, [%rd7+300];
	xor.b32  	%r935, %r935, %r783;
	ld.global.u32 	%r784, [%rd7+304];
	xor.b32  	%r1026, %r1026, %r784;
	ld.global.u32 	%r785, [%rd7+308];
	xor.b32  	%r1025, %r1025, %r785;
	ld.global.u32 	%r786, [%rd7+312];
	xor.b32  	%r1024, %r1024, %r786;
	ld.global.u32 	%r787, [%rd7+316];
	xor.b32  	%r931, %r931, %r787;
$L__BB2_74:
	add.s32 	%r1022, %r1022, 16;
	setp.ne.s32 	%p40, %r1022, 32;
	@%p40 bra 	$L__BB2_42;
	mad.lo.s32 	%r788, %r1016, -31, %r190;
	add.s32 	%r1016, %r788, 1;
	setp.ne.s32 	%p41, %r1016, 5;
	@%p41 bra 	$L__BB2_41;
	st.local.u32 	[%rd1+4], %r935;
	st.local.v2.u32 	[%rd1+8], {%r1026, %r1025};
	st.local.v2.u32 	[%rd1+16], {%r1024, %r931};
	setp.ne.s64 	%p42, %rd4, 3;
	@%p42 bra 	$L__BB2_114;
	mov.b32 	%r931, 0;
	mov.u32 	%r1116, %r931;
	mov.u32 	%r1117, %r931;
	mov.u32 	%r1118, %r931;
	mov.u32 	%r935, %r931;
	mov.u32 	%r1108, %r931;
$L__BB2_78:
	mul.wide.u32 	%rd26, %r1108, 4;
	add.s64 	%rd27, %rd1, %rd26;
	ld.local.u32 	%r365, [%rd27+4];
	shl.b32 	%r366, %r1108, 5;
	mov.b32 	%r1114, 0;
$L__BB2_79:
	.pragma "nounroll";
	shr.u32 	%r791, %r365, %r1114;
	and.b32  	%r792, %r791, 1;
	setp.eq.b32 	%p43, %r792, 1;
	not.pred 	%p44, %p43;
	add.s32 	%r793, %r366, %r1114;
	mul.lo.s32 	%r794, %r793, 5;
	mul.wide.u32 	%rd28, %r794, 4;
	add.s64 	%rd8, %rd5, %rd28;
	@%p44 bra 	$L__BB2_81;
	ld.global.u32 	%r795, [%rd8];
	xor.b32  	%r935, %r935, %r795;
	ld.global.u32 	%r796, [%rd8+4];
	xor.b32  	%r1118, %r1118, %r796;
	ld.global.u32 	%r797, [%rd8+8];
	xor.b32  	%r1117, %r1117, %r797;
	ld.global.u32 	%r798, [%rd8+12];
	xor.b32  	%r1116, %r1116, %r798;
	ld.global.u32 	%r799, [%rd8+16];
	xor.b32  	%r931, %r931, %r799;
$L__BB2_81:
	and.b32  	%r801, %r791, 2;
	setp.eq.s32 	%p45, %r801, 0;
	@%p45 bra 	$L__BB2_83;
	ld.global.u32 	%r802, [%rd8+20];
	xor.b32  	%r935, %r935, %r802;
	ld.global.u32 	%r803, [%rd8+24];
	xor.b32  	%r1118, %r1118, %r803;
	ld.global.u32 	%r804, [%rd8+28];
	xor.b32  	%r1117, %r1117, %r804;
	ld.global.u32 	%r805, [%rd8+32];
	xor.b32  	%r1116, %r1116, %r805;
	ld.global.u32 	%r806, [%rd8+36];
	xor.b32  	%r931, %r931, %r806;
$L__BB2_83:
	and.b32  	%r808, %r791, 4;
	setp.eq.s32 	%p46, %r808, 0;
	@%p46 bra 	$L__BB2_85;
	ld.global.u32 	%r809, [%rd8+40];
	xor.b32  	%r935, %r935, %r809;
	ld.global.u32 	%r810, [%rd8+44];
	xor.b32  	%r1118, %r1118, %r810;
	ld.global.u32 	%r811, [%rd8+48];
	xor.b32  	%r1117, %r1117, %r811;
	ld.global.u32 	%r812, [%rd8+52];
	xor.b32  	%r1116, %r1116, %r812;
	ld.global.u32 	%r813, [%rd8+56];
	xor.b32  	%r931, %r931, %r813;
$L__BB2_85:
	and.b32  	%r815, %r791, 8;
	setp.eq.s32 	%p47, %r815, 0;
	@%p47 bra 	$L__BB2_87;
	ld.global.u32 	%r816, [%rd8+60];
	xor.b32  	%r935, %r935, %r816;
	ld.global.u32 	%r817, [%rd8+64];
	xor.b32  	%r1118, %r1118, %r817;
	ld.global.u32 	%r818, [%rd8+68];
	xor.b32  	%r1117, %r1117, %r818;
	ld.global.u32 	%r819, [%rd8+72];
	xor.b32  	%r1116, %r1116, %r819;
	ld.global.u32 	%r820, [%rd8+76];
	xor.b32  	%r931, %r931, %r820;
$L__BB2_87:
	and.b32  	%r822, %r791, 16;
	setp.eq.s32 	%p48, %r822, 0;
	@%p48 bra 	$L__BB2_89;
	ld.global.u32 	%r823, [%rd8+80];
	xor.b32  	%r935, %r935, %r823;
	ld.global.u32 	%r824, [%rd8+84];
	xor.b32  	%r1118, %r1118, %r824;
	ld.global.u32 	%r825, [%rd8+88];
	xor.b32  	%r1117, %r1117, %r825;
	ld.global.u32 	%r826, [%rd8+92];
	xor.b32  	%r1116, %r1116, %r826;
	ld.global.u32 	%r827, [%rd8+96];
	xor.b32  	%r931, %r931, %r827;
$L__BB2_89:
	and.b32  	%r829, %r791, 32;
	setp.eq.s32 	%p49, %r829, 0;
	@%p49 bra 	$L__BB2_91;
	ld.global.u32 	%r830, [%rd8+100];
	xor.b32  	%r935, %r935, %r830;
	ld.global.u32 	%r831, [%rd8+104];
	xor.b32  	%r1118, %r1118, %r831;
	ld.global.u32 	%r832, [%rd8+108];
	xor.b32  	%r1117, %r1117, %r832;
	ld.global.u32 	%r833, [%rd8+112];
	xor.b32  	%r1116, %r1116, %r833;
	ld.global.u32 	%r834, [%rd8+116];
	xor.b32  	%r931, %r931, %r834;
$L__BB2_91:
	and.b32  	%r836, %r791, 64;
	setp.eq.s32 	%p50, %r836, 0;
	@%p50 bra 	$L__BB2_93;
	ld.global.u32 	%r837, [%rd8+120];
	xor.b32  	%r935, %r935, %r837;
	ld.global.u32 	%r838, [%rd8+124];
	xor.b32  	%r1118, %r1118, %r838;
	ld.global.u32 	%r839, [%rd8+128];
	xor.b32  	%r1117, %r1117, %r839;
	ld.global.u32 	%r840, [%rd8+132];
	xor.b32  	%r1116, %r1116, %r840;
	ld.global.u32 	%r841, [%rd8+136];
	xor.b32  	%r931, %r931, %r841;
$L__BB2_93:
	and.b32  	%r843, %r791, 128;
	setp.eq.s32 	%p51, %r843, 0;
	@%p51 bra 	$L__BB2_95;
	ld.global.u32 	%r844, [%rd8+140];
	xor.b32  	%r935, %r935, %r844;
	ld.global.u32 	%r845, [%rd8+144];
	xor.b32  	%r1118, %r1118, %r845;
	ld.global.u32 	%r846, [%rd8+148];
	xor.b32  	%r1117, %r1117, %r846;
	ld.global.u32 	%r847, [%rd8+152];
	xor.b32  	%r1116, %r1116, %r847;
	ld.global.u32 	%r848, [%rd8+156];
	xor.b32  	%r931, %r931, %r848;
$L__BB2_95:
	and.b32  	%r850, %r791, 256;
	setp.eq.s32 	%p52, %r850, 0;
	@%p52 bra 	$L__BB2_97;
	ld.global.u32 	%r851, [%rd8+160];
	xor.b32  	%r935, %r935, %r851;
	ld.global.u32 	%r852, [%rd8+164];
	xor.b32  	%r1118, %r1118, %r852;
	ld.global.u32 	%r853, [%rd8+168];
	xor.b32  	%r1117, %r1117, %r853;
	ld.global.u32 	%r854, [%rd8+172];
	xor.b32  	%r1116, %r1116, %r854;
	ld.global.u32 	%r855, [%rd8+176];
	xor.b32  	%r931, %r931, %r855;
$L__BB2_97:
	and.b32  	%r857, %r791, 512;
	setp.eq.s32 	%p53, %r857, 0;
	@%p53 bra 	$L__BB2_99;
	ld.global.u32 	%r858, [%rd8+180];
	xor.b32  	%r935, %r935, %r858;
	ld.global.u32 	%r859, [%rd8+184];
	xor.b32  	%r1118, %r1118, %r859;
	ld.global.u32 	%r860, [%rd8+188];
	xor.b32  	%r1117, %r1117, %r860;
	ld.global.u32 	%r861, [%rd8+192];
	xor.b32  	%r1116, %r1116, %r861;
	ld.global.u32 	%r862, [%rd8+196];
	xor.b32  	%r931, %r931, %r862;
$L__BB2_99:
	and.b32  	%r864, %r791, 1024;
	setp.eq.s32 	%p54, %r864, 0;
	@%p54 bra 	$L__BB2_101;
	ld.global.u32 	%r865, [%rd8+200];
	xor.b32  	%r935, %r935, %r865;
	ld.global.u32 	%r866, [%rd8+204];
	xor.b32  	%r1118, %r1118, %r866;
	ld.global.u32 	%r867, [%rd8+208];
	xor.b32  	%r1117, %r1117, %r867;
	ld.global.u32 	%r868, [%rd8+212];
	xor.b32  	%r1116, %r1116, %r868;
	ld.global.u32 	%r869, [%rd8+216];
	xor.b32  	%r931, %r931, %r869;
$L__BB2_101:
	and.b32  	%r871, %r791, 2048;
	setp.eq.s32 	%p55, %r871, 0;
	@%p55 bra 	$L__BB2_103;
	ld.global.u32 	%r872, [%rd8+220];
	xor.b32  	%r935, %r935, %r872;
	ld.global.u32 	%r873, [%rd8+224];
	xor.b32  	%r1118, %r1118, %r873;
	ld.global.u32 	%r874, [%rd8+228];
	xor.b32  	%r1117, %r1117, %r874;
	ld.global.u32 	%r875, [%rd8+232];
	xor.b32  	%r1116, %r1116, %r875;
	ld.global.u32 	%r876, [%rd8+236];
	xor.b32  	%r931, %r931, %r876;
$L__BB2_103:
	and.b32  	%r878, %r791, 4096;
	setp.eq.s32 	%p56, %r878, 0;
	@%p56 bra 	$L__BB2_105;
	ld.global.u32 	%r879, [%rd8+240];
	xor.b32  	%r935, %r935, %r879;
	ld.global.u32 	%r880, [%rd8+244];
	xor.b32  	%r1118, %r1118, %r880;
	ld.global.u32 	%r881, [%rd8+248];
	xor.b32  	%r1117, %r1117, %r881;
	ld.global.u32 	%r882, [%rd8+252];
	xor.b32  	%r1116, %r1116, %r882;
	ld.global.u32 	%r883, [%rd8+256];
	xor.b32  	%r931, %r931, %r883;
$L__BB2_105:
	and.b32  	%r885, %r791, 8192;
	setp.eq.s32 	%p57, %r885, 0;
	@%p57 bra 	$L__BB2_107;
	ld.global.u32 	%r886, [%rd8+260];
	xor.b32  	%r935, %r935, %r886;
	ld.global.u32 	%r887, [%rd8+264];
	xor.b32  	%r1118, %r1118, %r887;
	ld.global.u32 	%r888, [%rd8+268];
	xor.b32  	%r1117, %r1117, %r888;
	ld.global.u32 	%r889, [%rd8+272];
	xor.b32  	%r1116, %r1116, %r889;
	ld.global.u32 	%r890, [%rd8+276];
	xor.b32  	%r931, %r931, %r890;
$L__BB2_107:
	and.b32  	%r892, %r791, 16384;
	setp.eq.s32 	%p58, %r892, 0;
	@%p58 bra 	$L__BB2_109;
	ld.global.u32 	%r893, [%rd8+280];
	xor.b32  	%r935, %r935, %r893;
	ld.global.u32 	%r894, [%rd8+284];
	xor.b32  	%r1118, %r1118, %r894;
	ld.global.u32 	%r895, [%rd8+288];
	xor.b32  	%r1117, %r1117, %r895;
	ld.global.u32 	%r896, [%rd8+292];
	xor.b32  	%r1116, %r1116, %r896;
	ld.global.u32 	%r897, [%rd8+296];
	xor.b32  	%r931, %r931, %r897;
$L__BB2_109:
	and.b32  	%r899, %r791, 32768;
	setp.eq.s32 	%p59, %r899, 0;
	@%p59 bra 	$L__BB2_111;
	ld.global.u32 	%r900, [%rd8+300];
	xor.b32  	%r935, %r935, %r900;
	ld.global.u32 	%r901, [%rd8+304];
	xor.b32  	%r1118, %r1118, %r901;
	ld.global.u32 	%r902, [%rd8+308];
	xor.b32  	%r1117, %r1117, %r902;
	ld.global.u32 	%r903, [%rd8+312];
	xor.b32  	%r1116, %r1116, %r903;
	ld.global.u32 	%r904, [%rd8+316];
	xor.b32  	%r931, %r931, %r904;
$L__BB2_111:
	add.s32 	%r1114, %r1114, 16;
	setp.ne.s32 	%p60, %r1114, 32;
	@%p60 bra 	$L__BB2_79;
	mad.lo.s32 	%r905, %r1108, -31, %r366;
	add.s32 	%r1108, %r905, 1;
	setp.ne.s32 	%p61, %r1108, 5;
	@%p61 bra 	$L__BB2_78;
	st.local.u32 	[%rd1+4], %r935;
	st.local.v2.u32 	[%rd1+8], {%r1118, %r1117};
	st.local.v2.u32 	[%rd1+16], {%r1116, %r931};
$L__BB2_114:
	shr.u64 	%rd32, %rd3, 2;
	add.s32 	%r918, %r918, 1;
	setp.gt.u64 	%p62, %rd3, 3;
	@%p62 bra 	$L__BB2_2;
$L__BB2_115:
	cvt.u32.u64 	%r906, %rd2;
	setp.gt.s32 	%p63, %r906, 1023;
	@%p63 bra 	$L__BB2_117;
	shr.u32 	%r907, %r935, 2;
	xor.b32  	%r908, %r907, %r935;
	shl.b32 	%r909, %r931, 4;
	shl.b32 	%r910, %r908, 1;
	xor.b32  	%r911, %r910, %r909;
	xor.b32  	%r912, %r911, %r908;
	xor.b32  	%r913, %r912, %r931;
	add.s32 	%r914, %r1, %r913;
	add.s32 	%r915, %r914, -637770787;
	cvt.rn.f32.u32 	%f1, %r915;
	fma.rn.f32 	%f2, %f1, 0f2F800000, 0f2F000000;
	cvta.to.global.u64 	%rd29, %rd10;
	shl.b64 	%rd30, %rd2, 2;
	add.s64 	%rd31, %rd29, %rd30;
	st.global.f32 	[%rd31], %f2;
$L__BB2_117:
	ret;

}


// ===== COMPILED SASS (sm_100) =====

	.target	sm_100

	.elftype	@"ET_EXEC"


//--------------------- .note.nv.tkinfo           --------------------------
	.section	.note.nv.tkinfo,"",@"SHT_NOTE"
	.sectionflags	@"SHF_NOTE_NV_TKINFO"
	.tkinfo
        /*0018*/ 	.word	0x00000002
        /*0030*/ 	.string	""
        /*0030*/ 	.string	"ptxas"
        /*0030*/ 	.string	"Cuda compilation tools, release 13.0, V13.0.88"
        /*0030*/ 	.string	"Build cuda_13.0.r13.0/compiler.36424714_0"
        /*0030*/ 	.string	"-arch sm_100 -m 64 "



//--------------------- .note.nv.cuinfo           --------------------------
	.section	.note.nv.cuinfo,"",@"SHT_NOTE"
	.sectionflags	@"SHF_NOTE_NV_CUINFO"
        /*0018*/ 	.short	0x0002
        /*001a*/ 	.short	0x0064
        /*001c*/ 	.short	0x0082
	.zero		2


//--------------------- .nv.info                  --------------------------
	.section	.nv.info,"",@"SHT_CUDA_INFO"
	.align	4


	//----- nvinfo : EIATTR_REGCOUNT
	.align		4
        /*0000*/ 	.byte	0x04, 0x2f
        /*0002*/ 	.short	(.L_12 - .L_11)
	.align		4
.L_11:
        /*0004*/ 	.word	index@(_Z4EvalPiPfS0_)
        /*0008*/ 	.word	0x0000000a


	//----- nvinfo : EIATTR_FRAME_SIZE
	.align		4
.L_12:
        /*000c*/ 	.byte	0x04, 0x11
        /*000e*/ 	.short	(.L_14 - .L_13)
	.align		4
.L_13:
        /*0010*/ 	.word	index@(_Z4EvalPiPfS0_)
        /*0014*/ 	.word	0x00000000


	//----- nvinfo : EIATTR_REGCOUNT
	.align		4
.L_14:
        /*0018*/ 	.byte	0x04, 0x2f
        /*001a*/ 	.short	(.L_16 - .L_15)
	.align		4
.L_15:
        /*001c*/ 	.word	index@(_Z5EvalxPfj)
        /*0020*/ 	.word	0x0000001f


	//----- nvinfo : EIATTR_FRAME_SIZE
	.align		4
.L_16:
        /*0024*/ 	.byte	0x04, 0x11
        /*0026*/ 	.short	(.L_18 - .L_17)
	.align		4
.L_17:
        /*0028*/ 	.word	index@(_Z5EvalxPfj)
        /*002c*/ 	.word	0x00000030


	//----- nvinfo : EIATTR_REGCOUNT
	.align		4
.L_18:
        /*0030*/ 	.byte	0x04, 0x2f
        /*0032*/ 	.short	(.L_20 - .L_19)
	.align		4
.L_19:
        /*0034*/ 	.word	index@(_Z5EvalyPfj)
        /*0038*/ 	.word	0x0000001f


	//----- nvinfo : EIATTR_FRAME_SIZE
	.align		4
.L_20:
        /*003c*/ 	.byte	0x04, 0x11
        /*003e*/ 	.short	(.L_22 - .L_21)
	.align		4
.L_21:
        /*0040*/ 	.word	index@(_Z5EvalyPfj)
        /*0044*/ 	.word	0x00000038


	//----- nvinfo : EIATTR_MIN_STACK_SIZE
	.align		4
.L_22:
        /*0048*/ 	.byte	0x04, 0x12
        /*004a*/ 	.short	(.L_24 - .L_23)
	.align		4
.L_23:
        /*004c*/ 	.word	index@(_Z5EvalyPfj)
        /*0050*/ 	.word	0x00000038


	//----- nvinfo : EIATTR_MIN_STACK_SIZE
	.align		4
.L_24:
        /*0054*/ 	.byte	0x04, 0x12
        /*0056*/ 	.short	(.L_26 - .L_25)
	.align		4
.L_25:
        /*0058*/ 	.word	index@(_Z5EvalxPfj)
        /*005c*/ 	.word	0x00000030


	//----- nvinfo : EIATTR_MIN_STACK_SIZE
	.align		4
.L_26:
        /*0060*/ 	.byte	0x04, 0x12
        /*0062*/ 	.short	(.L_28 - .L_27)
	.align		4
.L_27:
        /*0064*/ 	.word	index@(_Z4EvalPiPfS0_)
        /*0068*/ 	.word	0x00000000
.L_28:


//--------------------- .nv.compat                --------------------------
	.section	.nv.compat,"",@"SHT_CUDA_COMPAT_INFO"
	.align	4
        /*0000*/ 	.byte	0x02, 0x09, 0x00, 0x00, 0x02, 0x02, 0x01, 0x00, 0x02, 0x05, 0x05, 0x00, 0x03, 0x07, 0x01, 0x01
        /*0010*/ 	.byte	0x02, 0x03, 0x00, 0x00, 0x02, 0x06, 0x01, 0x00, 0x04, 0x0b, 0x08, 0x00, 0x01, 0x00, 0x00, 0x00
        /*0020*/ 	.byte	0x00, 0x00, 0x00, 0x00


//--------------------- .nv.info._Z5EvalyPfj      --------------------------
	.section	.nv.info._Z5EvalyPfj,"",@"SHT_CUDA_INFO"
	.sectionflags	@""
	.align	4


	//----- nvinfo : EIATTR_CUDA_API_VERSION
	.align		4
        /*0000*/ 	.byte	0x04, 0x37
        /*0002*/ 	.short	(.L_30 - .L_29)
.L_29:
        /*0004*/ 	.word	0x00000082


	//----- nvinfo : EIATTR_KPARAM_INFO
	.align		4
.L_30:
        /*0008*/ 	.byte	0x04, 0x17
        /*000a*/ 	.short	(.L_32 - .L_31)
.L_31:
        /*000c*/ 	.word	0x00000000
        /*0010*/ 	.short	0x0001
        /*0012*/ 	.short	0x0008
        /*0014*/ 	.byte	0x00, 0xf0, 0x11, 0x00


	//----- nvinfo : EIATTR_KPARAM_INFO
	.align		4
.L_32:
        /*0018*/ 	.byte	0x04, 0x17
        /*001a*/ 	.short	(.L_34 - .L_33)
.L_33:
        /*001c*/ 	.word	0x00000000
        /*0020*/ 	.short	0x0000
        /*0022*/ 	.short	0x0000
        /*0024*/ 	.byte	0x00, 0xf5, 0x21, 0x00


	//----- nvinfo : EIATTR_SPARSE_MMA_MASK
	.align		4
.L_34:
        /*0028*/ 	.byte	0x03, 0x50
        /*002a*/ 	.short	0x0000


	//----- nvinfo : EIATTR_MAXREG_COUNT
	.align		4
        /*002c*/ 	.byte	0x03, 0x1b
        /*002e*/ 	.short	0x00ff


	//----- nvinfo : EIATTR_EXTERNS
	.align		4
        /*0030*/ 	.byte	0x04, 0x0f
        /*0032*/ 	.short	(.L_36 - .L_35)


	//   ....[0]....
	.align		4
.L_35:
        /*0034*/ 	.word	index@(vprintf)


	//----- nvinfo : EIATTR_MERCURY_ISA_VERSION
	.align		4
.L_36:
        /*0038*/ 	.byte	0x03, 0x5f
        /*003a*/ 	.short	0x0101


	//----- nvinfo : EIATTR_VRC_CTA_INIT_COUNT
	.align		4
        /*003c*/ 	.byte	0x02, 0x4a
	.zero		1
	.zero		1


	//----- nvinfo : EIATTR_SYSCALL_OFFSETS
	.align		4
        /*0040*/ 	.byte	0x04, 0x46
        /*0042*/ 	.short	(.L_38 - .L_37)


	//   ....[0]....
.L_37:
        /*0044*/ 	.word	0x00000140


	//   ....[1]....
        /*0048*/ 	.word	0x000001d0


	//----- nvinfo : EIATTR_EXIT_INSTR_OFFSETS
	.align		4
.L_38:
        /*004c*/ 	.byte	0x04, 0x1c
        /*004e*/ 	.short	(.L_40 - .L_39)


	//   ....[0]....
.L_39:
        /*0050*/ 	.word	0x000028d0


	//   ....[1]....
        /*0054*/ 	.word	0x00002a10


	//----- nvinfo : EIATTR_CRS_STACK_SIZE
	.align		4
.L_40:
        /*0058*/ 	.byte	0x04, 0x1e
        /*005a*/ 	.short	(.L_42 - .L_41)
.L_41:
        /*005c*/ 	.word	0x00000000


	//----- nvinfo : EIATTR_CBANK_PARAM_SIZE
	.align		4
.L_42:
        /*0060*/ 	.byte	0x03, 0x19
        /*0062*/ 	.short	0x000c


	//----- nvinfo : EIATTR_PARAM_CBANK
	.align		4
        /*0064*/ 	.byte	0x04, 0x0a
        /*0066*/ 	.short	(.L_44 - .L_43)
	.align		4
.L_43:
        /*0068*/ 	.word	index@(.nv.constant0._Z5EvalyPfj)
        /*006c*/ 	.short	0x0380
        /*006e*/ 	.short	0x000c


	//----- nvinfo : EIATTR_SW_WAR
	.align		4
.L_44:
        /*0070*/ 	.byte	0x04, 0x36
        /*0072*/ 	.short	(.L_46 - .L_45)
.L_45:
        /*0074*/ 	.word	0x00000008
.L_46:


//--------------------- .nv.info._Z5EvalxPfj      --------------------------
	.section	.nv.info._Z5EvalxPfj,"",@"SHT_CUDA_INFO"
	.sectionflags	@""
	.align	4


	//----- nvinfo : EIATTR_CUDA_API_VERSION
	.align		4
        /*0000*/ 	.byte	0x04, 0x37
        /*0002*/ 	.short	(.L_48 - .L_47)
.L_47:
        /*0004*/ 	.word	0x00000082


	//----- nvinfo : EIATTR_KPARAM_INFO
	.align		4
.L_48:
        /*0008*/ 	.byte	0x04, 0x17
        /*000a*/ 	.short	(.L_50 - .L_49)
.L_49:
        /*000c*/ 	.word	0x00000000
        /*0010*/ 	.short	0x0001
        /*0012*/ 	.short	0x0008
        /*0014*/ 	.byte	0x00, 0xf0, 0x11, 0x00


	//----- nvinfo : EIATTR_KPARAM_INFO
	.align		4
.L_50:
        /*0018*/ 	.byte	0x04, 0x17
        /*001a*/ 	.short	(.L_52 - .L_51)
.L_51:
        /*001c*/ 	.word	0x00000000
        /*0020*/ 	.short	0x0000
        /*0022*/ 	.short	0x0000
        /*0024*/ 	.byte	0x00, 0xf5, 0x21, 0x00


	//----- nvinfo : EIATTR_SPARSE_MMA_MASK
	.align		4
.L_52:
        /*0028*/ 	.byte	0x03, 0x50
        /*002a*/ 	.short	0x0000


	//----- nvinfo : EIATTR_MAXREG_COUNT
	.align		4
        /*002c*/ 	.byte	0x03, 0x1b
        /*002e*/ 	.short	0x00ff


	//----- nvinfo : EIATTR_MERCURY_ISA_VERSION
	.align		4
        /*0030*/ 	.byte	0x03, 0x5f
        /*0032*/ 	.short	0x0101


	//----- nvinfo : EIATTR_VRC_CTA_INIT_COUNT
	.align		4
        /*0034*/ 	.byte	0x02, 0x4a
	.zero		1
	.zero		1


	//----- nvinfo : EIATTR_EXIT_INSTR_OFFSETS
	.align		4
        /*0038*/ 	.byte	0x04, 0x1c
        /*003a*/ 	.short	(.L_54 - .L_53)


	//   ....[0]....
.L_53:
        /*003c*/ 	.word	0x00002650


	//   ....[1]....
        /*0040*/ 	.word	0x00002780


	//----- nvinfo : EIATTR_CRS_STACK_SIZE
	.align		4
.L_54:
        /*0044*/ 	.byte	0x04, 0x1e
        /*0046*/ 	.short	(.L_56 - .L_55)
.L_55:
        /*0048*/ 	.word	0x00000000


	//----- nvinfo : EIATTR_CBANK_PARAM_SIZE
	.align		4
.L_56:
        /*004c*/ 	.byte	0x03, 0x19
        /*004e*/ 	.short	0x000c


	//----- nvinfo : EIATTR_PARAM_CBANK
	.align		4
        /*0050*/ 	.byte	0x04, 0x0a
        /*0052*/ 	.short	(.L_58 - .L_57)
	.align		4
.L_57:
        /*0054*/ 	.word	index@(.nv.constant0._Z5EvalxPfj)
        /*0058*/ 	.short	0x0380
        /*005a*/ 	.short	0x000c


	//----- nvinfo : EIATTR_SW_WAR
	.align		4
.L_58:
        /*005c*/ 	.byte	0x04, 0x36
        /*005e*/ 	.short	(.L_60 - .L_59)
.L_59:
        /*0060*/ 	.word	0x00000008
.L_60:


//--------------------- .nv.info._Z4EvalPiPfS0_   --------------------------
	.section	.nv.info._Z4EvalPiPfS0_,"",@"SHT_CUDA_INFO"
	.sectionflags	@""
	.align	4


	//----- nvinfo : EIATTR_CUDA_API_VERSION
	.align		4
        /*0000*/ 	.byte	0x04, 0x37
        /*0002*/ 	.short	(.L_62 - .L_61)
.L_61:
        /*0004*/ 	.word	0x00000082


	//----- nvinfo : EIATTR_KPARAM_INFO
	.align		4
.L_62:
        /*0008*/ 	.byte	0x04, 0x17
        /*000a*/ 	.short	(.L_64 - .L_63)
.L_63:
        /*000c*/ 	.word	0x00000000
        /*0010*/ 	.short	0x0002
        /*0012*/ 	.short	0x0010
        /*0014*/ 	.byte	0x00, 0xf5, 0x21, 0x00


	//----- nvinfo : EIATTR_KPARAM_INFO
	.align		4
.L_64:
        /*0018*/ 	.byte	0x04, 0x17
        /*001a*/ 	.short	(.L_66 - .L_65)
.L_65:
        /*001c*/ 	.word	0x00000000
        /*0020*/ 	.short	0x0001
        /*0022*/ 	.short	0x0008
        /*0024*/ 	.byte	0x00, 0xf5, 0x21, 0x00


	//----- nvinfo : EIATTR_KPARAM_INFO
	.align		4
.L_66:
        /*0028*/ 	.byte	0x04, 0x17
        /*002a*/ 	.short	(.L_68 - .L_67)
.L_67:
        /*002c*/ 	.word	0x00000000
        /*0030*/ 	.short	0x0000
        /*0032*/ 	.short	0x0000
        /*0034*/ 	.byte	0x00, 0xf5, 0x21, 0x00


	//----- nvinfo : EIATTR_SPARSE_MMA_MASK
	.align		4
.L_68:
        /*0038*/ 	.byte	0x03, 0x50
        /*003a*/ 	.short	0x0000


	//----- nvinfo : EIATTR_MAXREG_COUNT
	.align		4
        /*003c*/ 	.byte	0x03, 0x1b
        /*003e*/ 	.short	0x00ff


	//----- nvinfo : EIATTR_MERCURY_ISA_VERSION
	.align		4
        /*0040*/ 	.byte	0x03, 0x5f
        /*0042*/ 	.short	0x0101


	//----- nvinfo : EIATTR_INT_WARP_WIDE_INSTR_OFFSETS
	.align		4
        /*0044*/ 	.byte	0x04, 0x31
        /*0046*/ 	.short	(.L_70 - .L_69)


	//   ....[0]....
.L_69:
        /*0048*/ 	.word	0x00000140


	//----- nvinfo : EIATTR_VRC_CTA_INIT_COUNT
	.align		4
.L_70:
        /*004c*/ 	.byte	0x02, 0x4a
	.zero		1
	.zero		1


	//----- nvinfo : EIATTR_EXIT_INSTR_OFFSETS
	.align		4
        /*0050*/ 	.byte	0x04, 0x1c
        /*0052*/ 	.short	(.L_72 - .L_71)


	//   ....[0]....
.L_71:
        /*0054*/ 	.word	0x00000060


	//   ....[1]....
        /*0058*/ 	.word	0x00000110


	//   ....[2]....
        /*005c*/ 	.word	0x00000190


	//----- nvinfo : EIATTR_CBANK_PARAM_SIZE
	.align		4
.L_72:
        /*0060*/ 	.byte	0x03, 0x19
        /*0062*/ 	.short	0x0018


	//----- nvinfo : EIATTR_PARAM_CBANK
	.align		4
        /*0064*/ 	.byte	0x04, 0x0a
        /*0066*/ 	.short	(.L_74 - .L_73)
	.align		4
.L_73:
        /*0068*/ 	.word	index@(.nv.constant0._Z4EvalPiPfS0_)
        /*006c*/ 	.short	0x0380
        /*006e*/ 	.short	0x0018


	//----- nvinfo : EIATTR_SW_WAR
	.align		4
.L_74:
        /*0070*/ 	.byte	0x04, 0x36
        /*0072*/ 	.short	(.L_76 - .L_75)
.L_75:
        /*0074*/ 	.word	0x00000008
.L_76:


//--------------------- .nv.callgraph             --------------------------
	.section	.nv.callgraph,"",@"SHT_CUDA_CALLGRAPH"
	.align	4
	.sectionentsize	8
	.align		4
        /*0000*/ 	.word	0x00000000
	.align		4
        /*0004*/ 	.word	0xffffffff
	.align		4
        /*0008*/ 	.word	index@(_Z5EvalyPfj)
	.align		4
        /*000c*/ 	.word	index@(vprintf)
	.align		4
        /*0010*/ 	.word	0x00000000
	.align		4
        /*0014*/ 	.word	0xfffffffe
	.align		4
        /*0018*/ 	.word	0x00000000
	.align		4
        /*001c*/ 	.word	0xfffffffd
	.align		4
        /*0020*/ 	.word	0x00000000
	.align		4
        /*0024*/ 	.word	0xfffffffc


//--------------------- .nv.constant4             --------------------------
	.section	.nv.constant4,"a",@progbits
	.align	8
	.align		8
.nv.constant4:
        /*0000*/ 	.dword	vprintf
	.align		8
        /*0008*/ 	.dword	precalc_xorwow_matrix
	.align		8
        /*0010*/ 	.dword	precalc_xorwow_offset_matrix
	.align		8
        /*0018*/ 	.dword	mrg32k3aM1
	.align		8
        /*0020*/ 	.dword	mrg32k3aM2
	.align		8
        /*0028*/ 	.dword	mrg32k3aM1SubSeq
	.align		8
        /*0030*/ 	.dword	mrg32k3aM2SubSeq
	.align		8
        /*0038*/ 	.dword	mrg32k3aM1Seq
	.align		8
        /*0040*/ 	.dword	mrg32k3aM2Seq
	.align		8
        /*0048*/ 	.dword	$str
	.align		8
        /*0050*/ 	.dword	$str$1


//--------------------- .nv.constant3             --------------------------
	.section	.nv.constant3,"a",@progbits
	.align	8
.nv.constant3:
	.type		__cr_lgamma_table,@object
	.size		__cr_lgamma_table,(.L_8 - __cr_lgamma_table)
__cr_lgamma_table:
        /*0000*/ 	.byte	0x00, 0x00, 0x00, 0x00, 0x00, 0x00, 0x00, 0x00, 0x00, 0x00, 0x00, 0x00, 0x00, 0x00, 0x00, 0x00
        /*0010*/ 	.byte	0xef, 0x39, 0xfa, 0xfe, 0x42, 0x2e, 0xe6, 0x3f, 0x02, 0x20, 0x2a, 0xfa, 0x0b, 0xab, 0xfc, 0x3f
        /*0020*/ 	.byte	0xf9, 0x2c, 0x92, 0x7c, 0xa7, 0x6c, 0x09, 0x40, 0xc9, 0x79, 0x44, 0x3c, 0x64, 0x26, 0x13, 0x40
        /*0030*/ 	.byte	0xca, 0x01, 0xcf, 0x3a, 0x27, 0x51, 0x1a, 0x40, 0x30, 0xcc, 0x2d, 0xf3, 0xe1, 0x0c, 0x21, 0x40
        /*0040*/ 	.byte	0x0d, 0xb7, 0xfc, 0x82, 0x8e, 0x35, 0x25, 0x40
.L_8:


//--------------------- .text._Z5EvalyPfj         --------------------------
	.section	.text._Z5EvalyPfj,"ax",@progbits
	.align	128
        .global         _Z5EvalyPfj
        .type           _Z5EvalyPfj,@function
        .size           _Z5EvalyPfj,(.L_x_33 - _Z5EvalyPfj)
        .other          _Z5EvalyPfj,@"STO_CUDA_ENTRY STV_DEFAULT"
_Z5EvalyPfj:
.text._Z5EvalyPfj:
[----:B------:R-:W0:Y:S01]  /*0000*/  LDC R1, c[0x0][0x37c] ;  /* 0x0000df00ff017b82 */ /* 0x000e220000000800 */
[----:B------:R-:W1:Y:S07]  /*0010*/  LDCU UR4, c[0x0][0x2fc] ;  /* 0x00005f80ff0477ac */ /* 0x000e6e0008000800 */
[----:B------:R-:W2:Y:S01]  /*0020*/  LDC R10, c[0x0][0x360] ;  /* 0x0000d800ff0a7b82 */ /* 0x000ea20000000800 */
[----:B------:R-:W3:Y:S01]  /*0030*/  S2R R2, SR_TID.X ;  /* 0x0000000000027919 */ /* 0x000ee20000002100 */
[----:B0-----:R-:W-:Y:S01]  /*0040*/  VIADD R1, R1, 0xffffffc8 ;  /* 0xffffffc801017836 */ /* 0x001fe20000000000 */
[----:B------:R-:W-:Y:S01]  /*0050*/  MOV R18, 0x0 ;  /* 0x0000000000127802 */ /* 0x000fe20000000f00 */
[----:B------:R-:W0:Y:S01]  /*0060*/  LDCU.64 UR6, c[0x4][0x48] ;  /* 0x01000900ff0677ac */ /* 0x000e220008000a00 */
[----:B------:R-:W3:Y:S01]  /*0070*/  S2R R19, SR_CTAID.X ;  /* 0x0000000000137919 */ /* 0x000ee20000002500 */
[----:B------:R-:W-:-:S02]  /*0080*/  IMAD.MOV.U32 R16, RZ, RZ, R1 ;  /* 0x000000ffff107224 */ /* 0x000fc400078e0001 */
[----:B------:R-:W4:Y:S08]  /*0090*/  LDC R0, c[0x0][0x2f8] ;  /* 0x0000be00ff007b82 */ /* 0x000f300000000800 */
[----:B------:R1:W3:Y:S01]  /*00a0*/  LDC.64 R8, c[0x4][R18] ;  /* 0x0100000012087b82 */ /* 0x0002e20000000a00 */
[----:B0-----:R-:W-:Y:S01]  /*00b0*/  IMAD.U32 R4, RZ, RZ, UR6 ;  /* 0x00000006ff047e24 */ /* 0x001fe2000f8e00ff */
[----:B--2---:R0:W-:Y:S01]  /*00c0*/  STL [R1+0x30], R10 ;  /* 0x0000300a01007387 */ /* 0x0041e20000100800 */
[----:B------:R-:W-:Y:S01]  /*00d0*/  IMAD.U32 R5, RZ, RZ, UR7 ;  /* 0x00000007ff057e24 */ /* 0x000fe2000f8e00ff */
[----:B----4-:R-:W-:-:S04]  /*00e0*/  IADD3 R17, P0, P1, R1, 0x30, R0 ;  /* 0x0000003001117810 */ /* 0x010fc8000791e000 */
[----:B-1----:R-:W-:Y:S01]  /*00f0*/  IADD3.X R22, PT, PT, RZ, UR4, RZ, P0, P1 ;  /* 0x00000004ff167c10 */ /* 0x002fe200087e24ff */
[----:B---3--:R-:W-:Y:S02]  /*0100*/  IMAD R2, R10, R19, R2 ;  /* 0x000000130a027224 */ /* 0x008fe400078e0202 */
[----:B------:R-:W-:Y:S02]  /*0110*/  IMAD.MOV.U32 R6, RZ, RZ, R17 ;  /* 0x000000ffff067224 */ /* 0x000fe400078e0011 */
[----:B0-----:R-:W-:-:S07]  /*0120*/  IMAD.MOV.U32 R7, RZ, RZ, R22 ;  /* 0x000000ffff077224 */ /* 0x001fce00078e0016 */
[----:B------:R-:W-:-:S07]  /*0130*/  LEPC R20, `(.L_x_0) ;  /* 0x000000001014794e */ /* 0x000fce0000000000 */
[----:B------:R-:W-:Y:S05]  /*0140*/  CALL.ABS.NOINC R8 ;  /* 0x0000000008007343 */ /* 0x000fea0003c00000 */
.L_x_0:
[----:B------:R0:W-:Y:S01]  /*0150*/  STL [R1+0x30], R19 ;  /* 0x0000301301007387 */ /* 0x0001e20000100800 */
[----:B------:R0:W1:Y:S01]  /*0160*/  LDC.64 R8, c[0x4][R18] ;  /* 0x0100000012087b82 */ /* 0x0000620000000a00 */
[----:B------:R-:W2:Y:S01]  /*0170*/  LDCU.64 UR4, c[0x4][0x50] ;  /* 0x01000a00ff0477ac */ /* 0x000ea20008000a00 */
[----:B------:R-:W-:Y:S02]  /*0180*/  IMAD.MOV.U32 R6, RZ, RZ, R17 ;  /* 0x000000ffff067224 */ /* 0x000fe400078e0011 */
[----:B------:R-:W-:Y:S02]  /*0190*/  IMAD.MOV.U32 R7, RZ, RZ, R22 ;  /* 0x000000ffff077224 */ /* 0x000fe400078e0016 */
[----:B--2---:R-:W-:Y:S02]  /*01a0*/  IMAD.U32 R4, RZ, RZ, UR4 ;  /* 0x00000004ff047e24 */ /* 0x004fe4000f8e00ff */
[----:B0-----:R-:W-:-:S07]  /*01b0*/  IMAD.U32 R5, RZ, RZ, UR5 ;  /* 0x00000005ff057e24 */ /* 0x001fce000f8e00ff */
[----:B------:R-:W-:-:S07]  /*01c0*/  LEPC R20, `(.L_x_1) ;  /* 0x000000001014794e */ /* 0x000fce0000000000 */
[----:B-1----:R-:W-:Y:S05]  /*01d0*/  CALL.ABS.NOINC R8 ;  /* 0x0000000008007343 */ /* 0x002fea0003c00000 */
.L_x_1:
[----:B------:R-:W0:Y:S01]  /*01e0*/  LDC R0, c[0x0][0x388] ;  /* 0x0000e200ff007b82 */ /* 0x000e220000000800 */
[----:B------:R-:W-:Y:S01]  /*01f0*/  IMAD.MOV.U32 R9, RZ, RZ, -0x75bd8fc ;  /* 0xf8a42704ff097424 */ /* 0x000fe200078e00ff */
[----:B------:R-:W-:Y:S01]  /*0200*/  ISETP.NE.AND P0, PT, R2, RZ, PT ;  /* 0x000000ff0200720c */ /* 0x000fe20003f05270 */
[----:B------:R-:W-:Y:S01]  /*0210*/  IMAD.MOV.U32 R6, RZ, RZ, -0x23270784 ;  /* 0xdcd8f87cff067424 */ /* 0x000fe200078e00ff */
[----:B------:R-:W-:Y:S01]  /*0220*/  BSSY.RECONVERGENT B1, `(.L_x_2) ;  /* 0x0000269000017945 */ /* 0x000fe20003800200 */
[----:B0-----:R-:W-:-:S05]  /*0230*/  LOP3.LUT R0, R0, 0xaad26b49, RZ, 0x3c, !PT ;  /* 0xaad26b4900007812 */ /* 0x001fca00078e3cff */
[----:B------:R-:W-:-:S04]  /*0240*/  IMAD R0, R0, 0x4182bed5, RZ ;  /* 0x4182bed500007824 */ /* 0x000fc800078e02ff */
[C---:B------:R-:W-:Y:S01]  /*0250*/  VIADD R7, R0.reuse, 0x583f19 ;  /* 0x00583f1900077836 */ /* 0x040fe20000000000 */
[C---:B------:R-:W-:Y:S01]  /*0260*/  LOP3.LUT R8, R0.reuse, 0x159a55e5, RZ, 0x3c, !PT ;  /* 0x159a55e500087812 */ /* 0x040fe200078e3cff */
[C---:B------:R-:W-:Y:S02]  /*0270*/  VIADD R4, R0.reuse, 0xd9f6dc18 ;  /* 0xd9f6dc1800047836 */ /* 0x040fe40000000000 */
[----:B------:R-:W-:Y:S01]  /*0280*/  VIADD R5, R0, 0x75bcd15 ;  /* 0x075bcd1500057836 */ /* 0x000fe20000000000 */
[----:B------:R0:W-:Y:S01]  /*0290*/  STL.64 [R1+0x10], R6 ;  /* 0x0000100601007387 */ /* 0x0001e20000100a00 */
[----:B------:R-:W-:-:S03]  /*02a0*/  SHF.R.S32.HI R0, RZ, 0x1f, R2 ;  /* 0x0000001fff007819 */ /* 0x000fc60000011402 */
[----:B------:R0:W-:Y:S04]  /*02b0*/  STL.64 [R1+0x8], R8 ;  /* 0x0000080801007387 */ /* 0x0001e80000100a00 */
[----:B------:R0:W-:Y:S01]  /*02c0*/  STL.64 [R1], R4 ;  /* 0x0000000401007387 */ /* 0x0001e20000100a00 */
[----:B------:R-:W-:Y:S05]  /*02d0*/  @!P0 BRA `(.L_x_3) ;  /* 0x0000002400748947 */ /* 0x000fea0003800000 */
[----:B------:R-:W-:Y:S02]  /*02e0*/  IMAD.MOV.U32 R12, RZ, RZ, R0 ;  /* 0x000000ffff0c7224 */ /* 0x000fe400078e0000 */
[----:B0-----:R-:W-:Y:S02]  /*02f0*/  IMAD.MOV.U32 R4, RZ, RZ, RZ ;  /* 0x000000ffff047224 */ /* 0x001fe400078e00ff */
[----:B------:R-:W-:-:S07]  /*0300*/  IMAD.MOV.U32 R3, RZ, RZ, R2 ;  /* 0x000000ffff037224 */ /* 0x000fce00078e0002 */
.L_x_18:
[----:B------:R-:W-:Y:S01]  /*0310*/  LOP3.LUT R0, R3, 0x3, RZ, 0xc0, !PT ;  /* 0x0000000303007812 */ /* 0x000fe200078ec0ff */
[----:B------:R-:W-:Y:S03]  /*0320*/  BSSY.RECONVERGENT B0, `(.L_x_4) ;  /* 0x0000252000007945 */ /* 0x000fe60003800200 */
[----:B------:R-:W-:-:S04]  /*0330*/  ISETP.NE.U32.AND P0, PT, R0, RZ, PT ;  /* 0x000000ff0000720c */ /* 0x000fc80003f05070 */
[----:B------:R-:W-:-:S13]  /*0340*/  ISETP.NE.AND.EX P0, PT, RZ, RZ, PT, P0 ;  /* 0x000000ffff00720c */ /* 0x000fda0003f05300 */
[----:B0-----:R-:W-:Y:S05]  /*0350*/  @!P0 BRA `(.L_x_5) ;  /* 0x0000002400388947 */ /* 0x001fea0003800000 */
[----:B------:R-:W0:Y:S01]  /*0360*/  LDC.64 R10, c[0x4][0x8] ;  /* 0x01000200ff0a7b82 */ /* 0x000e220000000a00 */
[----:B------:R-:W-:Y:S01]  /*0370*/  BSSY.RECONVERGENT B2, `(.L_x_6) ;  /* 0x00000bd000027945 */ /* 0x000fe20003800200 */
[----:B------:R-:W-:Y:S01]  /*0380*/  IMAD.MOV.U32 R13, RZ, RZ, RZ ;  /* 0x000000ffff0d7224 */ /* 0x000fe200078e00ff */
[----:B------:R-:W-:Y:S02]  /*0390*/  CS2R R6, SRZ ;  /* 0x0000000000067805 */ /* 0x000fe4000001ff00 */
[----:B------:R-:W-:Y:S01]  /*03a0*/  CS2R R8, SRZ ;  /* 0x0000000000087805 */ /* 0x000fe2000001ff00 */
[----:B------:R-:W-:Y:S02]  /*03b0*/  IMAD.MOV.U32 R5, RZ, RZ, RZ ;  /* 0x000000ffff057224 */ /* 0x000fe400078e00ff */
[----:B0-----:R-:W-:-:S07]  /*03c0*/  IMAD.WIDE.U32 R10, R4, 0xc80, R10 ;  /* 0x00000c80040a7825 */ /* 0x001fce00078e000a */
.L_x_9:
[----:B------:R-:W-:-:S06]  /*03d0*/  IMAD R0, R13, 0x4, R16 ;  /* 0x000000040d007824 */ /* 0x000fcc00078e0210 */
[----:B------:R-:W5:Y:S01]  /*03e0*/  LDL R0, [R0+0x4] ;  /* 0x0000040000007983 */ /* 0x000f620000100800 */
[----:B------:R-:W-:Y:S01]  /*03f0*/  BSSY.RECONVERGENT B3, `(.L_x_7) ;  /* 0x00000b1000037945 */ /* 0x000fe20003800200 */
[----:B------:R-:W-:-:S07]  /*0400*/  IMAD.MOV.U32 R17, RZ, RZ, RZ ;  /* 0x000000ffff117224 */ /* 0x000fce00078e00ff */
.L_x_8:
[----:B-----5:R-:W-:Y:S01]  /*0410*/  SHF.R.U32.HI R23, RZ, R17, R0 ;  /* 0x00000011ff177219 */ /* 0x020fe20000011600 */
[----:B------:R-:W0:Y:S01]  /*0420*/  LDCU.64 UR4, c[0x0][0x358] ;  /* 0x00006b00ff0477ac */ /* 0x000e220008000a00 */
[----:B------:R-:W-:Y:S02]  /*0430*/  IMAD.SHL.U32 R14, R13, 0x20, RZ ;  /* 0x000000200d0e7824 */ /* 0x000fe400078e00ff */
[----:B------:R-:W-:Y:S02]  /*0440*/  LOP3.LUT R15, R23, 0x1, RZ, 0xc0, !PT ;  /* 0x00000001170f7812 */ /* 0x000fe400078ec0ff */
[----:B------:R-:W-:Y:S02]  /*0450*/  IMAD.IADD R14, R14, 0x1, R17 ;  /* 0x000000010e0e7824 */ /* 0x000fe400078e0211 */
[----:B------:R-:W-:Y:S02]  /*0460*/  ISETP.NE.U32.AND P0, PT, R15, 0x1, PT ;  /* 0x000000010f00780c */ /* 0x000fe40003f05070 */
[----:B------:R-:W-:-:S02]  /*0470*/  IMAD R15, R14, 0x5, RZ ;  /* 0x000000050e0f7824 */ /* 0x000fc400078e02ff */
[----:B------:R-:W-:Y:S02]  /*0480*/  R2P PR, R23, 0x7e ;  /* 0x0000007e17007804 */ /* 0x000fe40000000000 */
[----:B------:R-:W-:-:S07]  /*0490*/  IMAD.WIDE.U32 R14, R15, 0x4, R10 ;  /* 0x000000040f0e7825 */ /* 0x000fce00078e000a */
[----:B0-----:R-:W2:Y:S04]  /*04a0*/  @!P0 LDG.E R20, desc[UR4][R14.64+0x10] ;  /* 0x000010040e148981 */ /* 0x001ea8000c1e1900 */
[----:B------:R-:W3:Y:S04]  /*04b0*/  @P1 LDG.E R22, desc[UR4][R14.64+0x24] ;  /* 0x000024040e161981 */ /* 0x000ee8000c1e1900 */
[----:B------:R-:W4:Y:S04]  /*04c0*/  @P2 LDG.E R24, desc[UR4][R14.64+0x38] ;  /* 0x000038040e182981 */ /* 0x000f28000c1e1900 */
[----:B------:R-:W4:Y:S04]  /*04d0*/  @P3 LDG.E R26, desc[UR4][R14.64+0x4c] ;  /* 0x00004c040e1a3981 */ /* 0x000f28000c1e1900 */
[----:B------:R-:W4:Y:S04]  /*04e0*/  @P4 LDG.E R28, desc[UR4][R14.64+0x60] ;  /* 0x000060040e1c4981 */ /* 0x000f28000c1e1900 */
[----:B------:R-:W4:Y:S04]  /*04f0*/  @!P0 LDG.E R18, desc[UR4][R14.64] ;  /* 0x000000040e128981 */ /* 0x000f28000c1e1900 */
[----:B------:R-:W4:Y:S04]  /*0500*/  @!P0 LDG.E R19, desc[UR4][R14.64+0x4] ;  /* 0x000004040e138981 */ /* 0x000f28000c1e1900 */
[----:B------:R-:W4:Y:S04]  /*0510*/  @P5 LDG.E R21, desc[UR4][R14.64+0x74] ;  /* 0x000074040e155981 */ /* 0x000f28000c1e1900 */
[----:B------:R-:W4:Y:S04]  /*0520*/  @P1 LDG.E R25, desc[UR4][R14.64+0x20] ;  /* 0x000020040e191981 */ /* 0x000f28000c1e1900 */
[----:B------:R-:W4:Y:S01]  /*0530*/  @P3 LDG.E R27, desc[UR4][R14.64+0x48] ;  /* 0x000048040e1b3981 */ /* 0x000f22000c1e1900 */
[----:B--2---:R-:W-:-:S03]  /*0540*/  @!P0 LOP3.LUT R7, R7, R20, RZ, 0x3c, !PT ;  /* 0x0000001407078212 */ /* 0x004fc600078e3cff */
[----:B------:R-:W2:Y:S01]  /*0550*/  @P1 LDG.E R20, desc[UR4][R14.64+0x14] ;  /* 0x000014040e141981 */ /* 0x000ea2000c1e1900 */
[----:B---3--:R-:W-:-:S03]  /*0560*/  @P1 LOP3.LUT R7, R7, R22, RZ, 0x3c, !PT ;  /* 0x0000001607071212 */ /* 0x008fc600078e3cff */
[----:B------:R-:W3:Y:S01]  /*0570*/  @P1 LDG.E R22, desc[UR4][R14.64+0x1c] ;  /* 0x00001c040e161981 */ /* 0x000ee2000c1e1900 */
[----:B----4-:R-:W-:-:S03]  /*0580*/  @P2 LOP3.LUT R7, R7, R24, RZ, 0x3c, !PT ;  /* 0x0000001807072212 */ /* 0x010fc600078e3cff */
[----:B------:R-:W4:Y:S01]  /*0590*/  @P2 LDG.E R24, desc[UR4][R14.64+0x28] ;  /* 0x000028040e182981 */ /* 0x000f22000c1e1900 */
[----:B------:R-:W-:-:S03]  /*05a0*/  @P3 LOP3.LUT R7, R7, R26, RZ, 0x3c, !PT ;  /* 0x0000001a07073212 */ /* 0x000fc600078e3cff */
[----:B------:R-:W3:Y:S01]  /*05b0*/  @P6 LDG.E R26, desc[UR4][R14.64+0x88] ;  /* 0x000088040e1a6981 */ /* 0x000ee2000c1e1900 */
[----:B------:R-:W-:Y:S02]  /*05c0*/  @P4 LOP3.LUT R7, R7, R28, RZ, 0x3c, !PT ;  /* 0x0000001c07074212 */ /* 0x000fe400078e3cff */
[----:B------:R-:W-:Y:S02]  /*05d0*/  @!P0 LOP3.LUT R5, R5, R18, RZ, 0x3c, !PT ;  /* 0x0000001205058212 */ /* 0x000fe400078e3cff */
[----:B------:R-:W3:Y:S01]  /*05e0*/  @!P0 LDG.E R18, desc[UR4][R14.64+0x8] ;  /* 0x000008040e128981 */ /* 0x000ee2000c1e1900 */
[----:B------:R-:W-:-:S03]  /*05f0*/  @!P0 LOP3.LUT R8, R8, R19, RZ, 0x3c, !PT ;  /* 0x0000001308088212 */ /* 0x000fc600078e3cff */
[----:B------:R-:W3:Y:S01]  /*0600*/  @!P0 LDG.E R19, desc[UR4][R14.64+0xc] ;  /* 0x00000c040e138981 */ /* 0x000ee2000c1e1900 */
[----:B------:R-:W-:-:S03]  /*0610*/  @P5 LOP3.LUT R7, R7, R21, RZ, 0x3c, !PT ;  /* 0x0000001507075212 */ /* 0x000fc600078e3cff */
[----:B------:R-:W3:Y:S01]  /*0620*/  @P1 LDG.E R21, desc[UR4][R14.64+0x18] ;  /* 0x000018040e151981 */ /* 0x000ee2000c1e1900 */
[----:B--2---:R-:W-:-:S03]  /*0630*/  @P1 LOP3.LUT R5, R5, R20, RZ, 0x3c, !PT ;  /* 0x0000001405051212 */ /* 0x004fc600078e3cff */
[----:B------:R-:W2:Y:S01]  /*0640*/  @P3 LDG.E R20, desc[UR4][R14.64+0x3c] ;  /* 0x00003c040e143981 */ /* 0x000ea2000c1e1900 */
[----:B----4-:R-:W-:-:S03]  /*0650*/  @P2 LOP3.LUT R5, R5, R24, RZ, 0x3c, !PT ;  /* 0x0000001805052212 */ /* 0x010fc600078e3cff */
[----:B------:R-:W4:Y:S01]  /*0660*/  @P4 LDG.E R24, desc[UR4][R14.64+0x50] ;  /* 0x000050040e184981 */ /* 0x000f22000c1e1900 */
[----:B---3--:R-:W-:-:S03]  /*0670*/  @!P0 LOP3.LUT R9, R9, R18, RZ, 0x3c, !PT ;  /* 0x0000001209098212 */ /* 0x008fc600078e3cff */
[----:B------:R-:W3:Y:S01]  /*0680*/  @P2 LDG.E R18, desc[UR4][R14.64+0x30] ;  /* 0x000030040e122981 */ /* 0x000ee2000c1e1900 */
[----:B------:R-:W-:-:S03]  /*0690*/  @!P0 LOP3.LUT R6, R6, R19, RZ, 0x3c, !PT ;  /* 0x0000001306068212 */ /* 0x000fc600078e3cff */
[----:B------:R-:W3:Y:S01]  /*06a0*/  @P2 LDG.E R19, desc[UR4][R14.64+0x2c] ;  /* 0x00002c040e132981 */ /* 0x000ee2000c1e1900 */
[----:B------:R-:W-:-:S03]  /*06b0*/  @P1 LOP3.LUT R8, R8, R21, RZ, 0x3c, !PT ;  /* 0x0000001508081212 */ /* 0x000fc600078e3cff */
[----:B------:R-:W3:Y:S01]  /*06c0*/  @P2 LDG.E R21, desc[UR4][R14.64+0x34] ;  /* 0x000034040e152981 */ /* 0x000ee2000c1e1900 */
[----:B------:R-:W-:Y:S02]  /*06d0*/  @P1 LOP3.LUT R9, R9, R22, RZ, 0x3c, !PT ;  /* 0x0000001609091212 */ /* 0x000fe400078e3cff */
[----:B------:R-:W-:Y:S01]  /*06e0*/  @P1 LOP3.LUT R6, R6, R25, RZ, 0x3c, !PT ;  /* 0x0000001906061212 */ /* 0x000fe200078e3cff */
[----:B------:R-:W3:Y:S04]  /*06f0*/  @P3 LDG.E R22, desc[UR4][R14.64+0x44] ;  /* 0x000044040e163981 */ /* 0x000ee8000c1e1900 */
[----:B------:R-:W3:Y:S01]  /*0700*/  @P3 LDG.E R25, desc[UR4][R14.64+0x40] ;  /* 0x000040040e193981 */ /* 0x000ee2000c1e1900 */
[----:B--2---:R-:W-:-:S03]  /*0710*/  @P3 LOP3.LUT R5, R5, R20, RZ, 0x3c, !PT ;  /* 0x0000001405053212 */ /* 0x004fc600078e3cff */
[----:B------:R-:W2:Y:S01]  /*0720*/  @P5 LDG.E R20, desc[UR4][R14.64+0x64] ;  /* 0x000064040e145981 */ /* 0x000ea2000c1e1900 */
[----:B----4-:R-:W-:-:S03]  /*0730*/  @P4 LOP3.LUT R5, R5, R24, RZ, 0x3c, !PT ;  /* 0x0000001805054212 */ /* 0x010fc600078e3cff */
[----:B------:R-:W4:Y:S01]  /*0740*/  @P6 LDG.E R24, desc[UR4][R14.64+0x78] ;  /* 0x000078040e186981 */ /* 0x000f22000c1e1900 */
[----:B---3--:R-:W-:-:S03]  /*0750*/  @P2 LOP3.LUT R9, R9, R18, RZ, 0x3c, !PT ;  /* 0x0000001209092212 */ /* 0x008fc600078e3cff */
[----:B------:R-:W3:Y:S01]  /*0760*/  @P4 LDG.E R18, desc[UR4][R14.64+0x58] ;  /* 0x000058040e124981 */ /* 0x000ee2000c1e1900 */
[----:B------:R-:W-:-:S03]  /*0770*/  @P2 LOP3.LUT R8, R8, R19, RZ, 0x3c, !PT ;  /* 0x0000001308082212 */ /* 0x000fc600078e3cff */
[----:B------:R-:W3:Y:S01]  /*0780*/  @P4 LDG.E R19, desc[UR4][R14.64+0x54] ;  /* 0x000054040e134981 */ /* 0x000ee2000c1e1900 */
[----:B------:R-:W-:-:S03]  /*0790*/  @P2 LOP3.LUT R6, R6, R21, RZ, 0x3c, !PT ;  /* 0x0000001506062212 */ /* 0x000fc600078e3cff */
[----:B------:R-:W3:Y:S01]  /*07a0*/  @P4 LDG.E R21, desc[UR4][R14.64+0x5c] ;  /* 0x00005c040e154981 */ /* 0x000ee2000c1e1900 */
[----:B------:R-:W-:Y:S02]  /*07b0*/  @P3 LOP3.LUT R9, R9, R22, RZ, 0x3c, !PT ;  /* 0x0000001609093212 */ /* 0x000fe400078e3cff */
[----:B------:R-:W-:Y:S01]  /*07c0*/  @P3 LOP3.LUT R6, R6, R27, RZ, 0x3c, !PT ;  /* 0x0000001b06063212 */ /* 0x000fe200078e3cff */
[----:B------:R-:W3:Y:S01]  /*07d0*/  @P5 LDG.E R22, desc[UR4][R14.64+0x6c] ;  /* 0x00006c040e165981 */ /* 0x000ee2000c1e1900 */
[----:B------:R-:W-:-:S03]  /*07e0*/  @P3 LOP3.LUT R8, R8, R25, RZ, 0x3c, !PT ;  /* 0x0000001908083212 */ /* 0x000fc600078e3cff */
[----:B------:R-:W3:Y:S04]  /*07f0*/  @P5 LDG.E R25, desc[UR4][R14.64+0x68] ;  /* 0x000068040e195981 */ /* 0x000ee8000c1e1900 */
[----:B------:R-:W3:Y:S01]  /*0800*/  @P5 LDG.E R27, desc[UR4][R14.64+0x70] ;  /* 0x000070040e1b5981 */ /* 0x000ee2000c1e1900 */
[----:B------:R-:W-:Y:S02]  /*0810*/  LOP3.LUT P0, RZ, R23, 0x80, RZ, 0xc0, !PT ;  /* 0x0000008017ff7812 */ /* 0x000fe4000780c0ff */
[----:B--2---:R-:W-:-:S11]  /*0820*/  @P5 LOP3.LUT R5, R5, R20, RZ, 0x3c, !PT ;  /* 0x0000001405055212 */ /* 0x004fd600078e3cff */
        /* <DEDUP_REMOVED lines=15> */
[----:B------:R-:W-:Y:S02]  /*0920*/  @P6 LOP3.LUT R7, R7, R26, RZ, 0x3c, !PT ;  /* 0x0000001a07076212 */ /* 0x000fe400078e3cff */
[----:B--2---:R-:W-:Y:S02]  /*0930*/  @P0 LOP3.LUT R5, R5, R20, RZ, 0x3c, !PT ;  /* 0x0000001405050212 */ /* 0x004fe400078e3cff */
[----:B----4-:R-:W-:Y:S02]  /*0940*/  @P0 LOP3.LUT R7, R7, R24, RZ, 0x3c, !PT ;  /* 0x0000001807070212 */ /* 0x010fe400078e3cff */
[----:B---3--:R-:W-:Y:S02]  /*0950*/  @P6 LOP3.LUT R9, R9, R18, RZ, 0x3c, !PT ;  /* 0x0000001209096212 */ /* 0x008fe400078e3cff */
[----:B------:R-:W-:Y:S02]  /*0960*/  @P6 LOP3.LUT R8, R8, R19, RZ, 0x3c, !PT ;  /* 0x0000001308086212 */ /* 0x000fe400078e3cff */
[----:B------:R-:W-:-:S02]  /*0970*/  @P6 LOP3.LUT R6, R6, R21, RZ, 0x3c, !PT ;  /* 0x0000001506066212 */ /* 0x000fc400078e3cff */
[----:B------:R-:W-:Y:S02]  /*0980*/  @P0 LOP3.LUT R9, R9, R22, RZ, 0x3c, !PT ;  /* 0x0000001609090212 */ /* 0x000fe400078e3cff */
[----:B------:R-:W-:Y:S02]  /*0990*/  @P0 LOP3.LUT R8, R8, R25, RZ, 0x3c, !PT ;  /* 0x0000001908080212 */ /* 0x000fe400078e3cff */
[----:B------:R-:W-:Y:S02]  /*09a0*/  @P0 LOP3.LUT R6, R6, R27, RZ, 0x3c, !PT ;  /* 0x0000001b06060212 */ /* 0x000fe400078e3cff */
[----:B------:R-:W-:-:S13]  /*09b0*/  R2P PR, R23.B1, 0x7f ;  /* 0x0000007f17007804 */ /* 0x000fda0000001000 */
[----:B------:R-:W2:Y:S04]  /*09c0*/  @P0 LDG.E R18, desc[UR4][R14.64+0xa0] ;  /* 0x0000a0040e120981 */ /* 0x000ea8000c1e1900 */
[----:B------:R-:W3:Y:S04]  /*09d0*/  @P0 LDG.E R20, desc[UR4][R14.64+0xa8] ;  /* 0x0000a8040e140981 */ /* 0x000ee8000c1e1900 */
[----:B------:R-:W4:Y:S04]  /*09e0*/  @P1 LDG.E R22, desc[UR4][R14.64+0xbc] ;  /* 0x0000bc040e161981 */ /* 0x000f28000c1e1900 */
[----:B------:R-:W4:Y:S04]  /*09f0*/  @P1 LDG.E R24, desc[UR4][R14.64+0xc4] ;  /* 0x0000c4040e181981 */ /* 0x000f28000c1e1900 */
[----:B------:R-:W4:Y:S04]  /*0a00*/  @P0 LDG.E R19, desc[UR4][R14.64+0xa4] ;  /* 0x0000a4040e130981 */ /* 0x000f28000c1e1900 */
[----:B------:R-:W4:Y:S04]  /*0a10*/  @P0 LDG.E R21, desc[UR4][R14.64+0xac] ;  /* 0x0000ac040e150981 */ /* 0x000f28000c1e1900 */
[----:B------:R-:W4:Y:S04]  /*0a20*/  @P1 LDG.E R25, desc[UR4][R14.64+0xb8] ;  /* 0x0000b8040e191981 */ /* 0x000f28000c1e1900 */
[----:B------:R-:W4:Y:S04]  /*0a30*/  @P2 LDG.E R26, desc[UR4][R14.64+0xc8] ;  /* 0x0000c8040e1a2981 */ /* 0x000f28000c1e1900 */
[----:B------:R-:W4:Y:S04]  /*0a40*/  @P1 LDG.E R27, desc[UR4][R14.64+0xc0] ;  /* 0x0000c0040e1b1981 */ /* 0x000f28000c1e1900 */
[----:B------:R-:W4:Y:S01]  /*0a50*/  @P3 LDG.E R28, desc[UR4][R14.64+0xec] ;  /* 0x0000ec040e1c3981 */ /* 0x000f22000c1e1900 */
[----:B--2---:R-:W-:-:S03]  /*0a60*/  @P0 LOP3.LUT R5, R5, R18, RZ, 0x3c, !PT ;  /* 0x0000001205050212 */ /* 0x004fc600078e3cff */
[----:B------:R-:W2:Y:S01]  /*0a70*/  @P0 LDG.E R18, desc[UR4][R14.64+0xb0] ;  /* 0x0000b0040e120981 */ /* 0x000ea2000c1e1900 */
[----:B---3--:R-:W-:-:S03]  /*0a80*/  @P0 LOP3.LUT R9, R9, R20, RZ, 0x3c, !PT ;  /* 0x0000001409090212 */ /* 0x008fc600078e3cff */
[----:B------:R-:W3:Y:S01]  /*0a90*/  @P1 LDG.E R20, desc[UR4][R14.64+0xb4] ;  /* 0x0000b4040e141981 */ /* 0x000ee2000c1e1900 */
[----:B----4-:R-:W-:-:S03]  /*0aa0*/  @P1 LOP3.LUT R9, R9, R22, RZ, 0x3c, !PT ;  /* 0x0000001609091212 */ /* 0x010fc600078e3cff */
[----:B------:R-:W4:Y:S01]  /*0ab0*/  @P2 LDG.E R22, desc[UR4][R14.64+0xd8] ;  /* 0x0000d8040e162981 */ /* 0x000f22000c1e1900 */
[----:B------:R-:W-:-:S03]  /*0ac0*/  @P0 LOP3.LUT R8, R8, R19, RZ, 0x3c, !PT ;  /* 0x0000001308080212 */ /* 0x000fc600078e3cff */
[----:B------:R-:W4:Y:S01]  /*0ad0*/  @P2 LDG.E R19, desc[UR4][R14.64+0xcc] ;  /* 0x0000cc040e132981 */ /* 0x000f22000c1e1900 */
[----:B------:R-:W-:-:S03]  /*0ae0*/  @P0 LOP3.LUT R6, R6, R21, RZ, 0x3c, !PT ;  /* 0x0000001506060212 */ /* 0x000fc600078e3cff */
[----:B------:R-:W4:Y:S01]  /*0af0*/  @P2 LDG.E R21, desc[UR4][R14.64+0xd4] ;  /* 0x0000d4040e152981 */ /* 0x000f22000c1e1900 */
[----:B------:R-:W-:-:S03]  /*0b00*/  @P1 LOP3.LUT R8, R8, R25, RZ, 0x3c, !PT ;  /* 0x0000001908081212 */ /* 0x000fc600078e3cff */
[----:B------:R-:W4:Y:S01]  /*0b10*/  @P3 LDG.E R25, desc[UR4][R14.64+0xe8] ;  /* 0x0000e8040e193981 */ /* 0x000f22000c1e1900 */
[----:B--2---:R-:W-:-:S03]  /*0b20*/  @P0 LOP3.LUT R7, R7, R18, RZ, 0x3c, !PT ;  /* 0x0000001207070212 */ /* 0x004fc600078e3cff */
[----:B------:R-:W2:Y:S01]  /*0b30*/  @P4 LDG.E R18, desc[UR4][R14.64+0xf0] ;  /* 0x0000f0040e124981 */ /* 0x000ea2000c1e1900 */
[----:B------:R-:W-:-:S03]  /*0b40*/  @P1 LOP3.LUT R7, R7, R24, RZ, 0x3c, !PT ;  /* 0x0000001807071212 */ /* 0x000fc600078e3cff */
[----:B------:R-:W2:Y:S01]  /*0b50*/  @P3 LDG.E R24, desc[UR4][R14.64+0xdc] ;  /* 0x0000dc040e183981 */ /* 0x000ea2000c1e1900 */
[----:B---3--:R-:W-:-:S03]  /*0b60*/  @P1 LOP3.LUT R5, R5, R20, RZ, 0x3c, !PT ;  /* 0x0000001405051212 */ /* 0x008fc600078e3cff */
[----:B------:R-:W3:Y:S01]  /*0b70*/  @P2 LDG.E R20, desc[UR4][R14.64+0xd0] ;  /* 0x0000d0040e142981 */ /* 0x000ee2000c1e1900 */
[----:B------:R-:W-:Y:S02]  /*0b80*/  LOP3.LUT P0, RZ, R23, 0x8000, RZ, 0xc0, !PT ;  /* 0x0000800017ff7812 */ /* 0x000fe4000780c0ff */
[----:B------:R-:W-:Y:S01]  /*0b90*/  @P2 LOP3.LUT R5, R5, R26, RZ, 0x3c, !PT ;  /* 0x0000001a05052212 */ /* 0x000fe200078e3cff */
[----:B------:R-:W3:Y:S04]  /*0ba0*/  @P3 LDG.E R23, desc[UR4][R14.64+0xe0] ;  /* 0x0000e0040e173981 */ /* 0x000ee8000c1e1900 */
[----:B------:R-:W3:Y:S01]  /*0bb0*/  @P3 LDG.E R26, desc[UR4][R14.64+0xe4] ;  /* 0x0000e4040e1a3981 */ /* 0x000ee2000c1e1900 */
[----:B------:R-:W-:Y:S02]  /*0bc0*/  @P1 LOP3.LUT R6, R6, R27, RZ, 0x3c, !PT ;  /* 0x0000001b06061212 */ /* 0x000fe400078e3cff */
[----:B----4-:R-:W-:-:S02]  /*0bd0*/  @P2 LOP3.LUT R7, R7, R22, RZ, 0x3c, !PT ;  /* 0x0000001607072212 */ /* 0x010fc400078e3cff */
[----:B------:R-:W4:Y:S01]  /*0be0*/  @P4 LDG.E R22, desc[UR4][R14.64+0x100] ;  /* 0x000100040e164981 */ /* 0x000f22000c1e1900 */
[----:B------:R-:W-:Y:S02]  /*0bf0*/  @P2 LOP3.LUT R8, R8, R19, RZ, 0x3c, !PT ;  /* 0x0000001308082212 */ /* 0x000fe400078e3cff */
[----:B------:R-:W-:Y:S01]  /*0c00*/  @P2 LOP3.LUT R6, R6, R21, RZ, 0x3c, !PT ;  /* 0x0000001506062212 */ /* 0x000fe200078e3cff */
[----:B------:R-:W4:Y:S04]  /*0c10*/  @P4 LDG.E R19, desc[UR4][R14.64+0xf4] ;  /* 0x0000f4040e134981 */ /* 0x000f28000c1e1900 */
[----:B------:R-:W4:Y:S01]  /*0c20*/  @P4 LDG.E R21, desc[UR4][R14.64+0xfc] ;  /* 0x0000fc040e154981 */ /* 0x000f22000c1e1900 */
[----:B------:R-:W-:-:S03]  /*0c30*/  @P3 LOP3.LUT R6, R6, R25, RZ, 0x3c, !PT ;  /* 0x0000001906063212 */ /* 0x000fc600078e3cff */
[----:B------:R-:W4:Y:S01]  /*0c40*/  @P5 LDG.E R25, desc[UR4][R14.64+0x110] ;  /* 0x000110040e195981 */ /* 0x000f22000c1e1900 */
[----:B--2---:R-:W-:-:S03]  /*0c50*/  @P3 LOP3.LUT R5, R5, R24, RZ, 0x3c, !PT ;  /* 0x0000001805053212 */ /* 0x004fc600078e3cff */
[----:B------:R-:W2:Y:S01]  /*0c60*/  @P5 LDG.E R24, desc[UR4][R14.64+0x104] ;  /* 0x000104040e185981 */ /* 0x000ea2000c1e1900 */
[----:B---3--:R-:W-:Y:S02]  /*0c70*/  @P2 LOP3.LUT R9, R9, R20, RZ, 0x3c, !PT ;  /* 0x0000001409092212 */ /* 0x008fe400078e3cff */
[----:B------:R-:W-:Y:S01]  /*0c80*/  @P4 LOP3.LUT R5, R5, R18, RZ, 0x3c, !PT ;  /* 0x0000001205054212 */ /* 0x000fe200078e3cff */
[----:B------:R-:W3:Y:S01]  /*0c90*/  @P4 LDG.E R20, desc[UR4][R14.64+0xf8] ;  /* 0x0000f8040e144981 */ /* 0x000ee2000c1e1900 */
[----:B------:R-:W-:-:S03]  /*0ca0*/  @P3 LOP3.LUT R8, R8, R23, RZ, 0x3c, !PT ;  /* 0x0000001708083212 */ /* 0x000fc600078e3cff */
[----:B------:R-:W3:Y:S01]  /*0cb0*/  @P5 LDG.E R18, desc[UR4][R14.64+0x114] ;  /* 0x000114040e125981 */ /* 0x000ee2000c1e1900 */
[----:B------:R-:W-:-:S03]  /*0cc0*/  @P3 LOP3.LUT R9, R9, R26, RZ, 0x3c, !PT ;  /* 0x0000001a09093212 */ /* 0x000fc600078e3cff */
[----:B------:R-:W3:Y:S04]  /*0cd0*/  @P5 LDG.E R23, desc[UR4][R14.64+0x108] ;  /* 0x000108040e175981 */ /* 0x000ee8000c1e1900 */
[----:B------:R-:W3:Y:S01]  /*0ce0*/  @P5 LDG.E R26, desc[UR4][R14.64+0x10c] ;  /* 0x00010c040e1a5981 */ /* 0x000ee2000c1e1900 */
[----:B------:R-:W-:Y:S02]  /*0cf0*/  @P3 LOP3.LUT R7, R7, R28, RZ, 0x3c, !PT ;  /* 0x0000001c07073212 */ /* 0x000fe400078e3cff */
[----:B----4-:R-:W-:Y:S01]  /*0d00*/  @P4 LOP3.LUT R8, R8, R19, RZ, 0x3c, !PT ;  /* 0x0000001308084212 */ /* 0x010fe200078e3cff */
[----:B------:R-:W4:Y:S01]  /*0d10*/  @P0 LDG.E R28, desc[UR4][R14.64+0x13c] ;  /* 0x00013c040e1c0981 */ /* 0x000f22000c1e1900 */
[----:B------:R-:W-:Y:S02]  /*0d20*/  @P4 LOP3.LUT R7, R7, R22, RZ, 0x3c, !PT ;  /* 0x0000001607074212 */ /* 0x000fe400078e3cff */
[----:B------:R-:W-:Y:S01]  /*0d30*/  @P4 LOP3.LUT R6, R6, R21, RZ, 0x3c, !PT ;  /* 0x0000001506064212 */ /* 0x000fe200078e3cff */
[----:B------:R-:W4:Y:S04]  /*0d40*/  @P6 LDG.E R19, desc[UR4][R14.64+0x11c] ;  /* 0x00011c040e136981 */ /* 0x000f28000c1e1900 */
[----:B------:R-:W4:Y:S01]  /*0d50*/  @P6 LDG.E R22, desc[UR4][R14.64+0x120] ;  /* 0x000120040e166981 */ /* 0x000f22000c1e1900 */
[----:B------:R-:W-:-:S03]  /*0d60*/  @P5 LOP3.LUT R6, R6, R25, RZ, 0x3c, !PT ;  /* 0x0000001906065212 */ /* 0x000fc600078e3cff */
[----:B------:R-:W4:Y:S04]  /*0d70*/  @P6 LDG.E R21, desc[UR4][R14.64+0x124] ;  /* 0x000124040e156981 */ /* 0x000f28000c1e1900 */
[----:B------:R-:W4:Y:S01]  /*0d80*/  @P0 LDG.E R25, desc[UR4][R14.64+0x138] ;  /* 0x000138040e190981 */ /* 0x000f22000c1e1900 */
[----:B--2---:R-:W-:-:S03]  /*0d90*/  @P5 LOP3.LUT R5, R5, R24, RZ, 0x3c, !PT ;  /* 0x0000001805055212 */ /* 0x004fc600078e3cff */
[----:B------:R-:W2:Y:S01]  /*0da0*/  @P0 LDG.E R24, desc[UR4][R14.64+0x12c] ;  /* 0x00012c040e180981 */ /* 0x000ea2000c1e1900 */
[----:B---3--:R-:W-:-:S03]  /*0db0*/  @P4 LOP3.LUT R9, R9, R20, RZ, 0x3c, !PT ;  /* 0x0000001409094212 */ /* 0x008fc600078e3cff */
[----:B------:R-:W3:Y:S01]  /*0dc0*/  @P6 LDG.E R20, desc[UR4][R14.64+0x118] ;  /* 0x000118040e146981 */ /* 0x000ee2000c1e1900 */
[----:B------:R-:W-:-:S03]  /*0dd0*/  @P5 LOP3.LUT R7, R7, R18, RZ, 0x3c, !PT ;  /* 0x0000001207075212 */ /* 0x000fc600078e3cff */
[----:B------:R-:W2:Y:S01]  /*0de0*/  @P6 LDG.E R18, desc[UR4][R14.64+0x128] ;  /* 0x000128040e126981 */ /* 0x000ea2000c1e1900 */
[----:B------:R-:W-:-:S03]  /*0df0*/  @P5 LOP3.LUT R8, R8, R23, RZ, 0x3c, !PT ;  /* 0x0000001708085212 */ /* 0x000fc600078e3cff */
[----:B------:R-:W2:Y:S01]  /*0e00*/  @P0 LDG.E R23, desc[UR4][R14.64+0x130] ;  /* 0x000130040e170981 */ /* 0x000ea2000c1e1900 */
[----:B------:R-:W-:-:S03]  /*0e10*/  @P5 LOP3.LUT R9, R9, R26, RZ, 0x3c, !PT ;  /* 0x0000001a09095212 */ /* 0x000fc600078e3cff */
[----:B------:R-:W2:Y:S01]  /*0e20*/  @P0 LDG.E R26, desc[UR4][R14.64+0x134] ;  /* 0x000134040e1a0981 */ /* 0x000ea2000c1e1900 */
[----:B------:R-:W-:-:S05]  /*0e30*/  VIADD R17, R17, 0x10 ;  /* 0x0000001011117836 */ /* 0x000fca0000000000 */
[----:B------:R-:W-:Y:S02]  /*0e40*/  ISETP.NE.AND P1, PT, R17, 0x20, PT ;  /* 0x000000201100780c */ /* 0x000fe40003f25270 */
[----:B----4-:R-:W-:Y:S02]  /*0e50*/  @P6 LOP3.LUT R8, R8, R19, RZ, 0x3c, !PT ;  /* 0x0000001308086212 */ /* 0x010fe400078e3cff */
[----:B------:R-:W-:Y:S02]  /*0e60*/  @P6 LOP3.LUT R9, R9, R22, RZ, 0x3c, !PT ;  /* 0x0000001609096212 */ /* 0x000fe400078e3cff */
[----:B------:R-:W-:-:S04]  /*0e70*/  @P6 LOP3.LUT R6, R6, R21, RZ, 0x3c, !PT ;  /* 0x0000001506066212 */ /* 0x000fc800078e3cff */
[----:B------:R-:W-:Y:S02]  /*0e80*/  @P0 LOP3.LUT R6, R6, R25, RZ, 0x3c, !PT ;  /* 0x0000001906060212 */ /* 0x000fe400078e3cff */
[----:B---3--:R-:W-:Y:S02]  /*0e90*/  @P6 LOP3.LUT R5, R5, R20, RZ, 0x3c, !PT ;  /* 0x0000001405056212 */ /* 0x008fe400078e3cff */
[----:B--2---:R-:W-:Y:S02]  /*0ea0*/  @P6 LOP3.LUT R7, R7, R18, RZ, 0x3c, !PT ;  /* 0x0000001207076212 */ /* 0x004fe400078e3cff */
[----:B------:R-:W-:Y:S02]  /*0eb0*/  @P0 LOP3.LUT R5, R5, R24, RZ, 0x3c, !PT ;  /* 0x0000001805050212 */ /* 0x000fe400078e3cff */
[----:B------:R-:W-:Y:S02]  /*0ec0*/  @P0 LOP3.LUT R8, R8, R23, RZ, 0x3c, !PT ;  /* 0x0000001708080212 */ /* 0x000fe400078e3cff */
[----:B------:R-:W-:-:S02]  /*0ed0*/  @P0 LOP3.LUT R7, R7, R28, RZ, 0x3c, !PT ;  /* 0x0000001c07070212 */ /* 0x000fc400078e3cff */
[----:B------:R-:W-:Y:S01]  /*0ee0*/  @P0 LOP3.LUT R9, R9, R26, RZ, 0x3c, !PT ;  /* 0x0000001a09090212 */ /* 0x000fe200078e3cff */
[----:B------:R-:W-:Y:S06]  /*0ef0*/  @P1 BRA `(.L_x_8) ;  /* 0xfffffff400441947 */ /* 0x000fec000383ffff */
[----:B------:R-:W-:Y:S05]  /*0f00*/  BSYNC.RECONVERGENT B3 ;  /* 0x0000000000037941 */ /* 0x000fea0003800200 */
.L_x_7:
[----:B------:R-:W-:-:S05]  /*0f10*/  VIADD R13, R13, 0x1 ;  /* 0x000000010d0d7836 */ /* 0x000fca0000000000 */
[----:B------:R-:W-:-:S13]  /*0f20*/  ISETP.NE.AND P0, PT, R13, 0x5, PT ;  /* 0x000000050d00780c */ /* 0x000fda0003f05270 */
[----:B------:R-:W-:Y:S05]  /*0f30*/  @P0 BRA `(.L_x_9) ;  /* 0xfffffff400240947 */ /* 0x000fea000383ffff */
[----:B------:R-:W-:Y:S05]  /*0f40*/  BSYNC.RECONVERGENT B2 ;  /* 0x0000000000027941 */ /* 0x000fea0003800200 */
.L_x_6:
[----:B------:R-:W-:Y:S01]  /*0f50*/  LOP3.LUT R0, R3, 0x3, RZ, 0xc0, !PT ;  /* 0x0000000303007812 */ /* 0x000fe200078ec0ff */
[----:B------:R0:W-:Y:S03]  /*0f60*/  STL.64 [R1+0x8], R8 ;  /* 0x0000080801007387 */ /* 0x0001e60000100a00 */
[----:B------:R-:W-:Y:S01]  /*0f70*/  ISETP.NE.U32.AND P0, PT, R0, 0x1, PT ;  /* 0x000000010000780c */ /* 0x000fe20003f05070 */
[----:B------:R0:W-:Y:S03]  /*0f80*/  STL.64 [R1+0x10], R6 ;  /* 0x0000100601007387 */ /* 0x0001e60000100a00 */
[----:B------:R-:W-:Y:S01]  /*0f90*/  ISETP.NE.AND.EX P0, PT, RZ, RZ, PT, P0 ;  /* 0x000000ffff00720c */ /* 0x000fe20003f05300 */
[----:B------:R0:W-:-:S12]  /*0fa0*/  STL [R1+0x4], R5 ;  /* 0x0000040501007387 */ /* 0x0001d80000100800 */
[----:B0-----:R-:W-:Y:S05]  /*0fb0*/  @!P0 BRA `(.L_x_5) ;  /* 0x0000001800208947 */ /* 0x001fea0003800000 */
[----:B------:R-:W-:Y:S01]  /*0fc0*/  UMOV UR4, URZ ;  /* 0x000000ff00047c82 */ /* 0x000fe20008000000 */
[----:B------:R-:W-:Y:S01]  /*0fd0*/  BSSY.RECONVERGENT B2, `(.L_x_10) ;  /* 0x00000bd000027945 */ /* 0x000fe20003800200 */
[----:B------:R-:W-:Y:S01]  /*0fe0*/  IMAD.MOV.U32 R13, RZ, RZ, RZ ;  /* 0x000000ffff0d7224 */ /* 0x000fe200078e00ff */
[----:B------:R-:W-:Y:S01]  /*0ff0*/  CS2R R8, SRZ ;  /* 0x0000000000087805 */ /* 0x000fe2000001ff00 */
[----:B------:R-:W-:Y:S02]  /*1000*/  IMAD.MOV.U32 R6, RZ, RZ, RZ ;  /* 0x000000ffff067224 */ /* 0x000fe400078e00ff */
[----:B------:R-:W-:Y:S02]  /*1010*/  IMAD.MOV.U32 R5, RZ, RZ, RZ ;  /* 0x000000ffff057224 */ /* 0x000fe400078e00ff */
[----:B------:R-:W-:-:S07]  /*1020*/  IMAD.U32 R7, RZ, RZ, UR4 ;  /* 0x00000004ff077e24 */ /* 0x000fce000f8e00ff */
.L_x_13:
[----:B------:R-:W-:-:S06]  /*1030*/  IMAD R0, R13, 0x4, R16 ;  /* 0x000000040d007824 */ /* 0x000fcc00078e0210 */
[----:B------:R-:W5:Y:S01]  /*1040*/  LDL R0, [R0+0x4] ;  /* 0x0000040000007983 */ /* 0x000f620000100800 */
[----:B------:R-:W-:Y:S01]  /*1050*/  BSSY.RECONVERGENT B3, `(.L_x_11) ;  /* 0x00000b1000037945 */ /* 0x000fe20003800200 */
[----:B------:R-:W-:-:S07]  /*1060*/  IMAD.MOV.U32 R17, RZ, RZ, RZ ;  /* 0x000000ffff117224 */ /* 0x000fce00078e00ff */
.L_x_12:
        /* <DEDUP_REMOVED lines=176> */
.L_x_11:
[----:B------:R-:W-:-:S05]  /*1b70*/  VIADD R13, R13, 0x1 ;  /* 0x000000010d0d7836 */ /* 0x000fca0000000000 */
[----:B------:R-:W-:-:S13]  /*1b80*/  ISETP.NE.AND P0, PT, R13, 0x5, PT ;  /* 0x000000050d00780c */ /* 0x000fda0003f05270 */
[----:B------:R-:W-:Y:S05]  /*1b90*/  @P0 BRA `(.L_x_13) ;  /* 0xfffffff400240947 */ /* 0x000fea000383ffff */
[----:B------:R-:W-:Y:S05]  /*1ba0*/  BSYNC.RECONVERGENT B2 ;  /* 0x0000000000027941 */ /* 0x000fea0003800200 */
.L_x_10:
[----:B------:R-:W-:Y:S01]  /*1bb0*/  LOP3.LUT R0, R3, 0x3, RZ, 0xc0, !PT ;  /* 0x0000000303007812 */ /* 0x000fe200078ec0ff */
[----:B------:R0:W-:Y:S03]  /*1bc0*/  STL.64 [R1+0x8], R8 ;  /* 0x0000080801007387 */ /* 0x0001e60000100a00 */
[----:B------:R-:W-:Y:S01]  /*1bd0*/  ISETP.NE.U32.AND P0, PT, R0, 0x3, PT ;  /* 0x000000030000780c */ /* 0x000fe20003f05070 */
[----:B------:R0:W-:Y:S03]  /*1be0*/  STL [R1+0x4], R5 ;  /* 0x0000040501007387 */ /* 0x0001e60000100800 */
[----:B------:R-:W-:Y:S01]  /*1bf0*/  ISETP.NE.AND.EX P0, PT, RZ, RZ, PT, P0 ;  /* 0x000000ffff00720c */ /* 0x000fe20003f05300 */
[----:B------:R0:W-:-:S12]  /*1c00*/  STL.64 [R1+0x10], R6 ;  /* 0x0000100601007387 */ /* 0x0001d80000100a00 */
[----:B0-----:R-:W-:Y:S05]  /*1c10*/  @P0 BRA `(.L_x_5) ;  /* 0x0000000c00080947 */ /* 0x001fea0003800000 */
[----:B------:R-:W-:Y:S01]  /*1c20*/  UMOV UR4, URZ ;  /* 0x000000ff00047c82 */ /* 0x000fe20008000000 */
[----:B------:R-:W-:Y:S01]  /*1c30*/  BSSY.RECONVERGENT B2, `(.L_x_14) ;  /* 0x00000bd000027945 */ /* 0x000fe20003800200 */
[----:B------:R-:W-:Y:S01]  /*1c40*/  IMAD.MOV.U32 R13, RZ, RZ, RZ ;  /* 0x000000ffff0d7224 */ /* 0x000fe200078e00ff */
[----:B------:R-:W-:Y:S01]  /*1c50*/  CS2R R8, SRZ ;  /* 0x0000000000087805 */ /* 0x000fe2000001ff00 */
[----:B------:R-:W-:Y:S02]  /*1c60*/  IMAD.MOV.U32 R6, RZ, RZ, RZ ;  /* 0x000000ffff067224 */ /* 0x000fe400078e00ff */
[----:B------:R-:W-:Y:S02]  /*1c70*/  IMAD.MOV.U32 R5, RZ, RZ, RZ ;  /* 0x000000ffff057224 */ /* 0x000fe400078e00ff */
[----:B------:R-:W-:-:S07]  /*1c80*/  IMAD.U32 R7, RZ, RZ, UR4 ;  /* 0x00000004ff077e24 */ /* 0x000fce000f8e00ff */
.L_x_17:
[----:B------:R-:W-:-:S06]  /*1c90*/  IMAD R0, R13, 0x4, R16 ;  /* 0x000000040d007824 */ /* 0x000fcc00078e0210 */
[----:B------:R-:W5:Y:S01]  /*1ca0*/  LDL R0, [R0+0x4] ;  /* 0x0000040000007983 */ /* 0x000f620000100800 */
[----:B------:R-:W-:Y:S01]  /*1cb0*/  BSSY.RECONVERGENT B3, `(.L_x_15) ;  /* 0x00000b1000037945 */ /* 0x000fe20003800200 */
[----:B------:R-:W-:-:S07]  /*1cc0*/  IMAD.MOV.U32 R17, RZ, RZ, RZ ;  /* 0x000000ffff117224 */ /* 0x000fce00078e00ff */
.L_x_16:
        /* <DEDUP_REMOVED lines=176> */
.L_x_15:
[----:B------:R-:W-:-:S05]  /*27d0*/  VIADD R13, R13, 0x1 ;  /* 0x000000010d0d7836 */ /* 0x000fca0000000000 */
[----:B------:R-:W-:-:S13]  /*27e0*/  ISETP.NE.AND P0, PT, R13, 0x5, PT ;  /* 0x000000050d00780c */ /* 0x000fda0003f05270 */
[----:B------:R-:W-:Y:S05]  /*27f0*/  @P0 BRA `(.L_x_17) ;  /* 0xfffffff400240947 */ /* 0x000fea000383ffff */
[----:B------:R-:W-:Y:S05]  /*2800*/  BSYNC.RECONVERGENT B2 ;  /* 0x0000000000027941 */ /* 0x000fea0003800200 */
.L_x_14:
[----:B------:R0:W-:Y:S04]  /*2810*/  STL.64 [R1+0x8], R8 ;  /* 0x0000080801007387 */ /* 0x0001e80000100a00 */
[----:B------:R0:W-:Y:S04]  /*2820*/  STL [R1+0x4], R5 ;  /* 0x0000040501007387 */ /* 0x0001e80000100800 */
[----:B------:R0:W-:Y:S02]  /*2830*/  STL.64 [R1+0x10], R6 ;  /* 0x0000100601007387 */ /* 0x0001e40000100a00 */
.L_x_5:
[----:B------:R-:W-:Y:S05]  /*2840*/  BSYNC.RECONVERGENT B0 ;  /* 0x0000000000007941 */ /* 0x000fea0003800200 */
.L_x_4:
[C---:B------:R-:W-:Y:S01]  /*2850*/  ISETP.GT.U32.AND P0, PT, R3.reuse, 0x3, PT ;  /* 0x000000030300780c */ /* 0x040fe20003f04070 */
[----:B------:R-:W-:Y:S01]  /*2860*/  VIADD R4, R4, 0x1 ;  /* 0x0000000104047836 */ /* 0x000fe20000000000 */
[--C-:B------:R-:W-:Y:S02]  /*2870*/  SHF.R.U64 R3, R3, 0x2, R12.reuse ;  /* 0x0000000203037819 */ /* 0x100fe4000000120c */
[----:B------:R-:W-:Y:S02]  /*2880*/  ISETP.GT.U32.AND.EX P0, PT, R12, RZ, PT, P0 ;  /* 0x000000ff0c00720c */ /* 0x000fe40003f04100 */
[----:B------:R-:W-:-:S11]  /*2890*/  SHF.R.U32.HI R12, RZ, 0x2, R12 ;  /* 0x00000002ff0c7819 */ /* 0x000fd6000001160c */
[----:B------:R-:W-:Y:S05]  /*28a0*/  @P0 BRA `(.L_x_18) ;  /* 0xffffffd800980947 */ /* 0x000fea000383ffff */
.L_x_3:
[----:B------:R-:W-:Y:S05]  /*28b0*/  BSYNC.RECONVERGENT B1 ;  /* 0x0000000000017941 */ /* 0x000fea0003800200 */
.L_x_2:
[----:B------:R-:W-:-:S13]  /*28c0*/  ISETP.GT.AND P0, PT, R2, 0x3ff, PT ;  /* 0x000003ff0200780c */ /* 0x000fda0003f04270 */
[----:B------:R-:W-:Y:S05]  /*28d0*/  @P0 EXIT ;  /* 0x000000000000094d */ /* 0x000fea0003800000 */
[----:B0-----:R-:W0:Y:S01]  /*28e0*/  LDC R6, c[0x0][0x388] ;  /* 0x0000e200ff067b82 */ /* 0x001e220000000800 */
[----:B------:R-:W-:Y:S01]  /*28f0*/  SHF.R.U32.HI R0, RZ, 0x2, R5 ;  /* 0x00000002ff007819 */ /* 0x000fe20000011605 */
[----:B------:R-:W1:Y:S01]  /*2900*/  LDCU.64 UR4, c[0x0][0x380] ;  /* 0x00007000ff0477ac */ /* 0x000e620008000a00 */
[----:B------:R-:W-:Y:S02]  /*2910*/  IMAD.SHL.U32 R3, R7, 0x10, RZ ;  /* 0x0000001007037824 */ /* 0x000fe400078e00ff */
[----:B------:R-:W-:Y:S01]  /*2920*/  LOP3.LUT R0, R0, R5, RZ, 0x3c, !PT ;  /* 0x0000000500007212 */ /* 0x000fe200078e3cff */
[----:B------:R-:W2:Y:S01]  /*2930*/  LDCU.64 UR6, c[0x0][0x358] ;  /* 0x00006b00ff0677ac */ /* 0x000ea20008000a00 */
[----:B------:R-:W-:-:S03]  /*2940*/  SHF.R.S32.HI R5, RZ, 0x1f, R2 ;  /* 0x0000001fff057819 */ /* 0x000fc60000011402 */
[----:B------:R-:W-:-:S05]  /*2950*/  IMAD.SHL.U32 R4, R0, 0x2, RZ ;  /* 0x0000000200047824 */ /* 0x000fca00078e00ff */
[----:B------:R-:W-:-:S04]  /*2960*/  LOP3.LUT R4, R0, R4, R3, 0x96, !PT ;  /* 0x0000000400047212 */ /* 0x000fc800078e9603 */
[----:B------:R-:W-:Y:S02]  /*2970*/  LOP3.LUT R4, R4, R7, RZ, 0x3c, !PT ;  /* 0x0000000704047212 */ /* 0x000fe400078e3cff */
[----:B0-----:R-:W-:-:S05]  /*2980*/  LOP3.LUT R6, R6, 0xaad26b49, RZ, 0x3c, !PT ;  /* 0xaad26b4906067812 */ /* 0x001fca00078e3cff */
[----:B------:R-:W-:-:S05]  /*2990*/  IMAD R3, R6, 0x4182bed5, RZ ;  /* 0x4182bed506037824 */ /* 0x000fca00078e02ff */
[----:B------:R-:W-:Y:S01]  /*29a0*/  IADD3 R0, PT, PT, R3, -0x26039c23, R4 ;  /* 0xd9fc63dd03007810 */ /* 0x000fe20007ffe004 */
[----:B------:R-:W-:Y:S01]  /*29b0*/  IMAD.MOV.U32 R3, RZ, RZ, 0x2f800000 ;  /* 0x2f800000ff037424 */ /* 0x000fe200078e00ff */
[C---:B-1----:R-:W-:Y:S02]  /*29c0*/  LEA R4, P0, R2.reuse, UR4, 0x2 ;  /* 0x0000000402047c11 */ /* 0x042fe4000f8010ff */
[----:B------:R-:W-:Y:S02]  /*29d0*/  I2FP.F32.U32 R0, R0 ;  /* 0x0000000000007245 */ /* 0x000fe40000201000 */
[----:B------:R-:W-:-:S03]  /*29e0*/  LEA.HI.X R5, R2, UR5, R5, 0x2, P0 ;  /* 0x0000000502057c11 */ /* 0x000fc600080f1405 */
[----:B------:R-:W-:-:S05]  /*29f0*/  FFMA R3, R0, R3, 1.1641532182693481445e-10 ;  /* 0x2f00000000037423 */ /* 0x000fca0000000003 */
[----:B--2---:R-:W-:Y:S01]  /*2a00*/  STG.E desc[UR6][R4.64], R3 ;  /* 0x0000000304007986 */ /* 0x004fe2000c101906 */
[----:B------:R-:W-:Y:S05]  /*2a10*/  EXIT ;  /* 0x000000000000794d */ /* 0x000fea0003800000 */
.L_x_19:
[----:B------:R-:W-:-:S00]  /*2a20*/  BRA `(.L_x_19) ;  /* 0xfffffffc00fc7947 */ /* 0x000fc0000383ffff */
[----:B------:R-:W-:-:S00]  /*2a30*/  NOP ;  /* 0x0000000000007918 */ /* 0x000fc00000000000 */
        /* <DEDUP_REMOVED lines=12> */
.L_x_33:


//--------------------- .text._Z5EvalxPfj         --------------------------
	.section	.text._Z5EvalxPfj,"ax",@progbits
	.align	128
        .global         _Z5EvalxPfj
        .type           _Z5EvalxPfj,@function
        .size           _Z5EvalxPfj,(.L_x_34 - _Z5EvalxPfj)
        .other          _Z5EvalxPfj,@"STO_CUDA_ENTRY STV_DEFAULT"
_Z5EvalxPfj:
.text._Z5EvalxPfj:
[----:B------:R-:W0:Y:S08]  /*0000*/  LDC R1, c[0x0][0x37c] ;  /* 0x0000df00ff017b82 */ /* 0x000e300000000800 */
[----:B------:R-:W1:Y:S01]  /*0010*/  LDC R0, c[0x0][0x388] ;  /* 0x0000e200ff007b82 */ /* 0x000e620000000800 */
[----:B------:R-:W2:Y:S01]  /*0020*/  S2R R4, SR_TID.X ;  /* 0x0000000000047919 */ /* 0x000ea20000002100 */
[----:B------:R-:W2:Y:S01]  /*0030*/  LDCU UR4, c[0x0][0x360] ;  /* 0x00006c00ff0477ac */ /* 0x000ea20008000800 */
[----:B0-----:R-:W-:Y:S01]  /*0040*/  VIADD R1, R1, 0xffffffd0 ;  /* 0xffffffd001017836 */ /* 0x001fe20000000000 */
[----:B------:R-:W-:Y:S01]  /*0050*/  BSSY.RECONVERGENT B0, `(.L_x_20) ;  /* 0x000025e000007945 */ /* 0x000fe20003800200 */
[----:B------:R-:W2:Y:S01]  /*0060*/  S2R R11, SR_CTAID.X ;  /* 0x00000000000b7919 */ /* 0x000ea20000002500 */
[----:B------:R-:W-:Y:S01]  /*0070*/  IMAD.MOV.U32 R7, RZ, RZ, -0x75bd8fc ;  /* 0xf8a42704ff077424 */ /* 0x000fe200078e00ff */
[----:B------:R-:W0:Y:S01]  /*0080*/  LDCU.64 UR6, c[0x0][0x358] ;  /* 0x00006b00ff0677ac */ /* 0x000e220008000a00 */
[----:B------:R-:W-:Y:S01]  /*0090*/  IMAD.MOV.U32 R8, RZ, RZ, -0x23270784 ;  /* 0xdcd8f87cff087424 */ /* 0x000fe200078e00ff */
[----:B-1----:R-:W-:-:S05]  /*00a0*/  LOP3.LUT R0, R0, 0xaad26b49, RZ, 0x3c, !PT ;  /* 0xaad26b4900007812 */ /* 0x002fca00078e3cff */
[----:B------:R-:W-:-:S04]  /*00b0*/  IMAD R0, R0, 0x4182bed5, RZ ;  /* 0x4182bed500007824 */ /* 0x000fc800078e02ff */
[C---:B------:R-:W-:Y:S01]  /*00c0*/  VIADD R5, R0.reuse, 0x583f19 ;  /* 0x00583f1900057836 */ /* 0x040fe20000000000 */
[C---:B------:R-:W-:Y:S01]  /*00d0*/  LOP3.LUT R6, R0.reuse, 0x159a55e5, RZ, 0x3c, !PT ;  /* 0x159a55e500067812 */ /* 0x040fe200078e3cff */
[C---:B------:R-:W-:Y:S02]  /*00e0*/  VIADD R2, R0.reuse, 0xd9f6dc18 ;  /* 0xd9f6dc1800027836 */ /* 0x040fe40000000000 */
[----:B------:R-:W-:Y:S02]  /*00f0*/  VIADD R3, R0, 0x75bcd15 ;  /* 0x075bcd1500037836 */ /* 0x000fe40000000000 */
[----:B------:R-:W-:Y:S01]  /*0100*/  IMAD.MOV.U32 R9, RZ, RZ, R5 ;  /* 0x000000ffff097224 */ /* 0x000fe200078e0005 */
[----:B------:R1:W-:Y:S01]  /*0110*/  STL.64 [R1+0x8], R6 ;  /* 0x0000080601007387 */ /* 0x0003e20000100a00 */
[----:B--2---:R-:W-:-:S03]  /*0120*/  IMAD R0, R11, UR4, R4 ;  /* 0x000000040b007c24 */ /* 0x004fc6000f8e0204 */
[----:B------:R1:W-:Y:S02]  /*0130*/  STL.64 [R1], R2 ;  /* 0x0000000201007387 */ /* 0x0003e40000100a00 */
[----:B------:R-:W-:Y:S02]  /*0140*/  ISETP.NE.AND P0, PT, R0, RZ, PT ;  /* 0x000000ff0000720c */ /* 0x000fe40003f05270 */
[----:B------:R1:W-:Y:S01]  /*0150*/  STL.64 [R1+0x10], R8 ;  /* 0x0000100801007387 */ /* 0x0003e20000100a00 */
[----:B------:R-:W-:-:S10]  /*0160*/  SHF.R.S32.HI R4, RZ, 0x1f, R0 ;  /* 0x0000001fff047819 */ /* 0x000fd40000011400 */
[----:B0-----:R-:W-:Y:S05]  /*0170*/  @!P0 BRA `(.L_x_21) ;  /* 0x00000024002c8947 */ /* 0x001fea0003800000 */
[----:B------:R-:W-:Y:S02]  /*0180*/  IMAD.MOV.U32 R13, RZ, RZ, R4 ;  /* 0x000000ffff0d7224 */ /* 0x000fe400078e0004 */
[----:B------:R-:W-:Y:S02]  /*0190*/  IMAD.MOV.U32 R11, RZ, RZ, RZ ;  /* 0x000000ffff0b7224 */ /* 0x000fe400078e00ff */
[----:B------:R-:W-:-:S07]  /*01a0*/  IMAD.MOV.U32 R10, RZ, RZ, R0 ;  /* 0x000000ffff0a7224 */ /* 0x000fce00078e0000 */
.L_x_30:
[----:B-1----:R-:W-:Y:S01]  /*01b0*/  LOP3.LUT R2, R10, 0x3, RZ, 0xc0, !PT ;  /* 0x000000030a027812 */ /* 0x002fe200078ec0ff */
[----:B------:R-:W-:Y:S03]  /*01c0*/  BSSY.RECONVERGENT B1, `(.L_x_22) ;  /* 0x0000240000017945 */ /* 0x000fe60003800200 */
[----:B------:R-:W-:-:S04]  /*01d0*/  ISETP.NE.U32.AND P0, PT, R2, RZ, PT ;  /* 0x000000ff0200720c */ /* 0x000fc80003f05070 */
[----:B------:R-:W-:-:S13]  /*01e0*/  ISETP.NE.AND.EX P0, PT, RZ, RZ, PT, P0 ;  /* 0x000000ffff00720c */ /* 0x000fda0003f05300 */
[----:B0-----:R-:W-:Y:S05]  /*01f0*/  @!P0 BRA `(.L_x_23) ;  /* 0x0000002000f08947 */ /* 0x001fea0003800000 */
[----:B------:R-:W0:Y:S01]  /*0200*/  LDC.64 R8, c[0x4][0x8] ;  /* 0x01000200ff087b82 */ /* 0x000e220000000a00 */
[----:B------:R-:W-:Y:S02]  /*0210*/  CS2R R2, SRZ ;  /* 0x0000000000027805 */ /* 0x000fe4000001ff00 */
[----:B------:R-:W-:Y:S02]  /*0220*/  CS2R R4, SRZ ;  /* 0x0000000000047805 */ /* 0x000fe4000001ff00 */
[----:B------:R-:W-:Y:S01]  /*0230*/  CS2R R6, SRZ ;  /* 0x0000000000067805 */ /* 0x000fe2000001ff00 */
[----:B0-----:R-:W-:-:S07]  /*0240*/  IMAD.WIDE.U32 R8, R11, 0xc80, R8 ;  /* 0x00000c800b087825 */ /* 0x001fce00078e0008 */
.L_x_25:
[----:B------:R-:W-:-:S06]  /*0250*/  IMAD R12, R2, 0x4, R1 ;  /* 0x00000004020c7824 */ /* 0x000fcc00078e0201 */
[----:B------:R-:W5:Y:S01]  /*0260*/  LDL R12, [R12+0x4] ;  /* 0x000004000c0c7983 */ /* 0x000f620000100800 */
[----:B------:R-:W-:-:S05]  /*0270*/  UMOV UR4, URZ ;  /* 0x000000ff00047c82 */ /* 0x000fca0008000000 */
.L_x_24:
[----:B-----5:R-:W-:Y:S01]  /*0280*/  SHF.R.U32.HI R22, RZ, UR4, R12 ;  /* 0x00000004ff167c19 */ /* 0x020fe2000801160c */
[----:B------:R-:W-:-:S03]  /*0290*/  IMAD.SHL.U32 R14, R2, 0x20, RZ ;  /* 0x00000020020e7824 */ /* 0x000fc600078e00ff */
[----:B------:R-:W-:Y:S01]  /*02a0*/  LOP3.LUT R15, R22, 0x1, RZ, 0xc0, !PT ;  /* 0x00000001160f7812 */ /* 0x000fe200078ec0ff */
[----:B------:R-:W-:-:S03]  /*02b0*/  VIADD R14, R14, UR4 ;  /* 0x000000040e0e7c36 */ /* 0x000fc60008000000 */
[----:B------:R-:W-:Y:S01]  /*02c0*/  ISETP.NE.U32.AND P0, PT, R15, 0x1, PT ;  /* 0x000000010f00780c */ /* 0x000fe20003f05070 */
[----:B------:R-:W-:-:S03]  /*02d0*/  IMAD R15, R14, 0x5, RZ ;  /* 0x000000050e0f7824 */ /* 0x000fc600078e02ff */
[----:B------:R-:W-:Y:S01]  /*02e0*/  R2P PR, R22, 0x7e ;  /* 0x0000007e16007804 */ /* 0x000fe20000000000 */
[----:B------:R-:W-:-:S08]  /*02f0*/  IMAD.WIDE.U32 R14, R15, 0x4, R8 ;  /* 0x000000040f0e7825 */ /* 0x000fd000078e0008 */
[----:B------:R-:W2:Y:S04]  /*0300*/  @!P0 LDG.E R16, desc[UR6][R14.64+0x10] ;  /* 0x000010060e108981 */ /* 0x000ea8000c1e1900 */
        /* <DEDUP_REMOVED lines=8> */
[----:B------:R-:W4:Y:S04]  /*0390*/  @P5 LDG.E R25, desc[UR6][R14.64+0x70] ;  /* 0x000070060e195981 */ /* 0x000f28000c1e1900 */
[----:B------:R-:W4:Y:S01]  /*03a0*/  @P6 LDG.E R28, desc[UR6][R14.64+0x88] ;  /* 0x000088060e1c6981 */ /* 0x000f22000c1e1900 */
[----:B--2---:R-:W-:-:S03]  /*03b0*/  @!P0 LOP3.LUT R5, R5, R16, RZ, 0x3c, !PT ;  /* 0x0000001005058212 */ /* 0x004fc600078e3cff */
[----:B------:R-:W2:Y:S01]  /*03c0*/  @!P0 LDG.E R16, desc[UR6][R14.64] ;  /* 0x000000060e108981 */ /* 0x000ea2000c1e1900 */
[----:B---3--:R-:W-:-:S03]  /*03d0*/  @P1 LOP3.LUT R5, R5, R18, RZ, 0x3c, !PT ;  /* 0x0000001205051212 */ /* 0x008fc600078e3cff */
[----:B------:R-:W3:Y:S01]  /*03e0*/  @!P0 LDG.E R18, desc[UR6][R14.64+0x8] ;  /* 0x000008060e128981 */ /* 0x000ee2000c1e1900 */
[----:B----4-:R-:W-:-:S03]  /*03f0*/  @P2 LOP3.LUT R5, R5, R20, RZ, 0x3c, !PT ;  /* 0x0000001405052212 */ /* 0x010fc600078e3cff */
[----:B------:R-:W4:Y:S01]  /*0400*/  @P1 LDG.E R20, desc[UR6][R14.64+0x14] ;  /* 0x000014060e141981 */ /* 0x000f22000c1e1900 */
[----:B------:R-:W-:-:S03]  /*0410*/  @P3 LOP3.LUT R5, R5, R24, RZ, 0x3c, !PT ;  /* 0x0000001805053212 */ /* 0x000fc600078e3cff */
[----:B------:R-:W4:Y:S01]  /*0420*/  @P5 LDG.E R24, desc[UR6][R14.64+0x74] ;  /* 0x000074060e185981 */ /* 0x000f22000c1e1900 */
[----:B------:R-:W-:-:S03]  /*0430*/  @P4 LOP3.LUT R5, R5, R26, RZ, 0x3c, !PT ;  /* 0x0000001a05054212 */ /* 0x000fc600078e3cff */
[----:B------:R-:W4:Y:S01]  /*0440*/  @P3 LDG.E R26, desc[UR6][R14.64+0x44] ;  /* 0x000044060e1a3981 */ /* 0x000f22000c1e1900 */
[----:B------:R-:W-:-:S03]  /*0450*/  @!P0 LOP3.LUT R6, R6, R17, RZ, 0x3c, !PT ;  /* 0x0000001106068212 */ /* 0x000fc600078e3cff */
[----:B------:R-:W4:Y:S01]  /*0460*/  @P1 LDG.E R17, desc[UR6][R14.64+0x20] ;  /* 0x000020060e111981 */ /* 0x000f22000c1e1900 */
[----:B------:R-:W-:-:S03]  /*0470*/  @!P0 LOP3.LUT R4, R4, R19, RZ, 0x3c, !PT ;  /* 0x0000001304048212 */ /* 0x000fc600078e3cff */
[----:B------:R-:W4:Y:S01]  /*0480*/  @P2 LDG.E R19, desc[UR6][R14.64+0x2c] ;  /* 0x00002c060e132981 */ /* 0x000f22000c1e1900 */
[----:B------:R-:W-:-:S03]  /*0490*/  @P1 LOP3.LUT R6, R6, R21, RZ, 0x3c, !PT ;  /* 0x0000001506061212 */ /* 0x000fc600078e3cff */
[----:B------:R-:W4:Y:S01]  /*04a0*/  @P2 LDG.E R21, desc[UR6][R14.64+0x34] ;  /* 0x000034060e152981 */ /* 0x000f22000c1e1900 */
[----:B--2---:R-:W-:-:S03]  /*04b0*/  @!P0 LOP3.LUT R3, R3, R16, RZ, 0x3c, !PT ;  /* 0x0000001003038212 */ /* 0x004fc600078e3cff */
[----:B------:R-:W2:Y:S01]  /*04c0*/  @P1 LDG.E R16, desc[UR6][R14.64+0x1c] ;  /* 0x00001c060e101981 */ /* 0x000ea2000c1e1900 */
[----:B---3--:R-:W-:-:S03]  /*04d0*/  @!P0 LOP3.LUT R7, R7, R18, RZ, 0x3c, !PT ;  /* 0x0000001207078212 */ /* 0x008fc600078e3cff */
        /* <DEDUP_REMOVED lines=9> */
[----:B------:R-:W-:Y:S02]  /*0570*/  @P2 LOP3.LUT R4, R4, R21, RZ, 0x3c, !PT ;  /* 0x0000001504042212 */ /* 0x000fe400078e3cff */
[----:B------:R-:W-:Y:S01]  /*0580*/  @P3 LOP3.LUT R6, R6, R23, RZ, 0x3c, !PT ;  /* 0x0000001706063212 */ /* 0x000fe200078e3cff */
        /* <DEDUP_REMOVED lines=10> */
[----:B------:R-:W-:Y:S02]  /*0630*/  LOP3.LUT P0, RZ, R22, 0x80, RZ, 0xc0, !PT ;  /* 0x0000008016ff7812 */ /* 0x000fe4000780c0ff */
[----:B------:R-:W-:Y:S02]  /*0640*/  @P3 LOP3.LUT R7, R7, R26, RZ, 0x3c, !PT ;  /* 0x0000001a07073212 */ /* 0x000fe400078e3cff */
[----:B------:R-:W-:Y:S02]  /*0650*/  @P3 LOP3.LUT R4, R4, R17, RZ, 0x3c, !PT ;  /* 0x0000001104043212 */ /* 0x000fe400078e3cff */
[----:B------:R-:W4:Y:S01]  /*0660*/  @P6 LDG.E R17, desc[UR6][R14.64+0x7c] ;  /* 0x00007c060e116981 */ /* 0x000f22000c1e1900 */
[----:B------:R-:W-:-:S03]  /*0670*/  @P4 LOP3.LUT R6, R6, R19, RZ, 0x3c, !PT ;  /* 0x0000001306064212 */ /* 0x000fc600078e3cff */
[----:B------:R-:W4:Y:S01]  /*0680*/  @P6 LDG.E R19, desc[UR6][R14.64+0x84] ;  /* 0x000084060e136981 */ /* 0x000f22000c1e1900 */
[----:B------:R-:W-:-:S03]  /*0690*/  @P4 LOP3.LUT R4, R4, R21, RZ, 0x3c, !PT ;  /* 0x0000001504044212 */ /* 0x000fc600078e3cff */
        /* <DEDUP_REMOVED lines=12> */
[----:B------:R-:W-:Y:S02]  /*0760*/  @P5 LOP3.LUT R4, R4, R25, RZ, 0x3c, !PT ;  /* 0x0000001904045212 */ /* 0x000fe400078e3cff */
[----:B------:R-:W-:Y:S02]  /*0770*/  @P6 LOP3.LUT R5, R5, R28, RZ, 0x3c, !PT ;  /* 0x0000001c05056212 */ /* 0x000fe400078e3cff */
[----:B------:R-:W-:Y:S02]  /*0780*/  @P6 LOP3.LUT R6, R6, R17, RZ, 0x3c, !PT ;  /* 0x0000001106066212 */ /* 0x000fe400078e3cff */
[----:B------:R-:W-:Y:S02]  /*0790*/  @P6 LOP3.LUT R4, R4, R19, RZ, 0x3c, !PT ;  /* 0x0000001304046212 */ /* 0x000fe400078e3cff */
[----:B------:R-:W-:Y:S02]  /*07a0*/  @P0 LOP3.LUT R5, R5, R26, RZ, 0x3c, !PT ;  /* 0x0000001a05050212 */ /* 0x000fe400078e3cff */
[----:B------:R-:W-:-:S02]  /*07b0*/  @P0 LOP3.LUT R6, R6, R21, RZ, 0x3c, !PT ;  /* 0x0000001506060212 */ /* 0x000fc400078e3cff */
[----:B------:R-:W-:Y:S02]  /*07c0*/  @P0 LOP3.LUT R4, R4, R23, RZ, 0x3c, !PT ;  /* 0x0000001704040212 */ /* 0x000fe400078e3cff */
[----:B--2---:R-:W-:Y:S02]  /*07d0*/  @P6 LOP3.LUT R3, R3, R16, RZ, 0x3c, !PT ;  /* 0x0000001003036212 */ /* 0x004fe400078e3cff */
[----:B---3--:R-:W-:Y:S02]  /*07e0*/  @P6 LOP3.LUT R7, R7, R18, RZ, 0x3c, !PT ;  /* 0x0000001207076212 */ /* 0x008fe400078e3cff */
[----:B----4-:R-:W-:Y:S02]  /*07f0*/  @P0 LOP3.LUT R3, R3, R20, RZ, 0x3c, !PT ;  /* 0x0000001403030212 */ /* 0x010fe400078e3cff */
        /* <DEDUP_REMOVED lines=20> */
[----:B------:R-:W-:Y:S01]  /*0940*/  LOP3.LUT P0, RZ, R22, 0x8000, RZ, 0xc0, !PT ;  /* 0x0000800016ff7812 */ /* 0x000fe2000780c0ff */
[----:B------:R-:W4:Y:S01]  /*0950*/  @P2 LDG.E R24, desc[UR6][R14.64+0xd8] ;  /* 0x0000d8060e182981 */ /* 0x000f22000c1e1900 */
[----:B------:R-:W-:-:S03]  /*0960*/  @P1 LOP3.LUT R7, R7, R16, RZ, 0x3c, !PT ;  /* 0x0000001007071212 */ /* 0x000fc600078e3cff */
[----:B------:R-:W4:Y:S01]  /*0970*/  @P2 LDG.E R22, desc[UR6][R14.64+0xd0] ;  /* 0x0000d0060e162981 */ /* 0x000f22000c1e1900 */
[----:B------:R-:W-:-:S03]  /*0980*/  @P1 LOP3.LUT R3, R3, R26, RZ, 0x3c, !PT ;  /* 0x0000001a03031212 */ /* 0x000fc600078e3cff */
[----:B------:R-:W4:Y:S01]  /*0990*/  @P3 LDG.E R16, desc[UR6][R14.64+0xe4] ;  /* 0x0000e4060e103981 */ /* 0x000f22000c1e1900 */
[----:B------:R-:W-:-:S03]  /*09a0*/  @P1 LOP3.LUT R6, R6, R23, RZ, 0x3c, !PT ;  /* 0x0000001706061212 */ /* 0x000fc600078e3cff */
[----:B------:R-:W4:Y:S01]  /*09b0*/  @P3 LDG.E R26, desc[UR6][R14.64+0xdc] ;  /* 0x0000dc060e1a3981 */ /* 0x000f22000c1e1900 */
[----:B------:R-:W-:-:S03]  /*09c0*/  @P1 LOP3.LUT R4, R4, R17, RZ, 0x3c, !PT ;  /* 0x0000001104041212 */ /* 0x000fc600078e3cff */
        /* <DEDUP_REMOVED lines=43> */
[----:B------:R-:W-:-:S04]  /*0c80*/  UIADD3 UR4, UPT, UPT, UR4, 0x10, URZ ;  /* 0x0000001004047890 */ /* 0x000fc8000fffe0ff */
[----:B------:R-:W-:Y:S01]  /*0c90*/  UISETP.NE.AND UP0, UPT, UR4, 0x20, UPT ;  /* 0x000000200400788c */ /* 0x000fe2000bf05270 */
[----:B--2---:R-:W-:Y:S02]  /*0ca0*/  @P5 LOP3.LUT R5, R5, R18, RZ, 0x3c, !PT ;  /* 0x0000001205055212 */ /* 0x004fe400078e3cff */
[----:B---3--:R-:W-:Y:S02]  /*0cb0*/  @P6 LOP3.LUT R6, R6, R19, RZ, 0x3c, !PT ;  /* 0x0000001306066212 */ /* 0x008fe400078e3cff */
[----:B----4-:R-:W-:Y:S02]  /*0cc0*/  @P6 LOP3.LUT R3, R3, R20, RZ, 0x3c, !PT ;  /* 0x0000001403036212 */ /* 0x010fe400078e3cff */
[----:B------:R-:W-:Y:S02]  /*0cd0*/  @P6 LOP3.LUT R4, R4, R21, RZ, 0x3c, !PT ;  /* 0x0000001504046212 */ /* 0x000fe400078e3cff */
[----:B------:R-:W-:Y:S02]  /*0ce0*/  @P6 LOP3.LUT R7, R7, R22, RZ, 0x3c, !PT ;  /* 0x0000001607076212 */ /* 0x000fe400078e3cff */
[----:B------:R-:W-:-:S02]  /*0cf0*/  @P6 LOP3.LUT R5, R5, R16, RZ, 0x3c, !PT ;  /* 0x0000001005056212 */ /* 0x000fc400078e3cff */
[----:B------:R-:W-:Y:S02]  /*0d00*/  @P0 LOP3.LUT R3, R3, R24, RZ, 0x3c, !PT ;  /* 0x0000001803030212 */ /* 0x000fe400078e3cff */
[----:B------:R-:W-:Y:S02]  /*0d10*/  @P0 LOP3.LUT R5, R5, R28, RZ, 0x3c, !PT ;  /* 0x0000001c05050212 */ /* 0x000fe400078e3cff */
[----:B------:R-:W-:Y:S02]  /*0d20*/  @P0 LOP3.LUT R7, R7, R26, RZ, 0x3c, !PT ;  /* 0x0000001a07070212 */ /* 0x000fe400078e3cff */
[----:B------:R-:W-:Y:S02]  /*0d30*/  @P0 LOP3.LUT R4, R4, R23, RZ, 0x3c, !PT ;  /* 0x0000001704040212 */ /* 0x000fe400078e3cff */
[----:B------:R-:W-:Y:S01]  /*0d40*/  @P0 LOP3.LUT R6, R6, R17, RZ, 0x3c, !PT ;  /* 0x0000001106060212 */ /* 0x000fe200078e3cff */
[----:B------:R-:W-:Y:S06]  /*0d50*/  BRA.U UP0, `(.L_x_24) ;  /* 0xfffffff500487547 */ /* 0x000fec000b83ffff */
[----:B------:R-:W-:-:S05]  /*0d60*/  VIADD R2, R2, 0x1 ;  /* 0x0000000102027836 */ /* 0x000fca0000000000 */
[----:B------:R-:W-:-:S13]  /*0d70*/  ISETP.NE.AND P0, PT, R2, 0x5, PT ;  /* 0x000000050200780c */ /* 0x000fda0003f05270 */
[----:B------:R-:W-:Y:S05]  /*0d80*/  @P0 BRA `(.L_x_25) ;  /* 0xfffffff400300947 */ /* 0x000fea000383ffff */
        /* <DEDUP_REMOVED lines=8> */
[----:B------:R-:W-:Y:S01]  /*0e10*/  CS2R R2, SRZ ;  /* 0x0000000000027805 */ /* 0x000fe2000001ff00 */
[----:B------:R-:W-:Y:S01]  /*0e20*/  IMAD.MOV.U32 R4, RZ, RZ, RZ ;  /* 0x000000ffff047224 */ /* 0x000fe200078e00ff */
[----:B------:R-:W-:Y:S01]  /*0e30*/  CS2R R6, SRZ ;  /* 0x0000000000067805 */ /* 0x000fe2000001ff00 */
[----:B------:R-:W-:-:S07]  /*0e40*/  IMAD.U32 R5, RZ, RZ, UR4 ;  /* 0x00000004ff057e24 */ /* 0x000fce000f8e00ff */
.L_x_27:
[----:B------:R-:W-:-:S06]  /*0e50*/  IMAD R12, R2, 0x4, R1 ;  /* 0x00000004020c7824 */ /* 0x000fcc00078e0201 */
[----:B------:R-:W5:Y:S01]  /*0e60*/  LDL R12, [R12+0x4] ;  /* 0x000004000c0c7983 */ /* 0x000f620000100800 */
[----:B------:R-:W-:-:S05]  /*0e70*/  UMOV UR4, URZ ;  /* 0x000000ff00047c82 */ /* 0x000fca0008000000 */
.L_x_26:
        /* <DEDUP_REMOVED lines=185> */
[----:B------:R-:W-:Y:S01]  /*1a10*/  CS2R R2, SRZ ;  /* 0x0000000000027805 */ /* 0x000fe2000001ff00 */
[----:B------:R-:W-:Y:S01]  /*1a20*/  IMAD.MOV.U32 R4, RZ, RZ, RZ ;  /* 0x000000ffff047224 */ /* 0x000fe200078e00ff */
[----:B------:R-:W-:Y:S01]  /*1a30*/  CS2R R6, SRZ ;  /* 0x0000000000067805 */ /* 0x000fe2000001ff00 */
[----:B------:R-:W-:-:S07]  /*1a40*/  IMAD.U32 R5, RZ, RZ, UR4 ;  /* 0x00000004ff057e24 */ /* 0x000fce000f8e00ff */
.L_x_29:
[----:B------:R-:W-:-:S06]  /*1a50*/  IMAD R12, R2, 0x4, R1 ;  /* 0x00000004020c7824 */ /* 0x000fcc00078e0201 */
[----:B------:R-:W5:Y:S01]  /*1a60*/  LDL R12, [R12+0x4] ;  /* 0x000004000c0c7983 */ /* 0x000f620000100800 */
[----:B------:R-:W-:-:S05]  /*1a70*/  UMOV UR4, URZ ;  /* 0x000000ff00047c82 */ /* 0x000fca0008000000 */
.L_x_28:
        /* <DEDUP_REMOVED lines=177> */
[----:B------:R0:W-:Y:S04]  /*2590*/  STL.64 [R1+0x8], R6 ;  /* 0x0000080601007387 */ /* 0x0001e80000100a00 */
[----:B------:R0:W-:Y:S04]  /*25a0*/  STL [R1+0x4], R3 ;  /* 0x0000040301007387 */ /* 0x0001e80000100800 */
[----:B------:R0:W-:Y:S02]  /*25b0*/  STL.64 [R1+0x10], R4 ;  /* 0x0000100401007387 */ /* 0x0001e40000100a00 */
.L_x_23:
[----:B------:R-:W-:Y:S05]  /*25c0*/  BSYNC.RECONVERGENT B1 ;  /* 0x0000000000017941 */ /* 0x000fea0003800200 */
.L_x_22:
[C---:B------:R-:W-:Y:S01]  /*25d0*/  ISETP.GT.U32.AND P0, PT, R10.reuse, 0x3, PT ;  /* 0x000000030a00780c */ /* 0x040fe20003f04070 */
[----:B------:R-:W-:Y:S01]  /*25e0*/  VIADD R11, R11, 0x1 ;  /* 0x000000010b0b7836 */ /* 0x000fe20000000000 */
[--C-:B------:R-:W-:Y:S02]  /*25f0*/  SHF.R.U64 R10, R10, 0x2, R13.reuse ;  /* 0x000000020a0a7819 */ /* 0x100fe4000000120d */
[----:B------:R-:W-:Y:S02]  /*2600*/  ISETP.GT.U32.AND.EX P0, PT, R13, RZ, PT, P0 ;  /* 0x000000ff0d00720c */ /* 0x000fe40003f04100 */
[----:B------:R-:W-:-:S11]  /*2610*/  SHF.R.U32.HI R13, RZ, 0x2, R13 ;  /* 0x00000002ff0d7819 */ /* 0x000fd6000001160d */
[----:B------:R-:W-:Y:S05]  /*2620*/  @P0 BRA `(.L_x_30) ;  /* 0xffffffd800e00947 */ /* 0x000fea000383ffff */
.L_x_21:
[----:B------:R-:W-:Y:S05]  /*2630*/  BSYNC.RECONVERGENT B0 ;  /* 0x0000000000007941 */ /* 0x000fea0003800200 */
.L_x_20:
[----:B------:R-:W-:-:S13]  /*2640*/  ISETP.GT.AND P0, PT, R0, 0x3ff, PT ;  /* 0x000003ff0000780c */ /* 0x000fda0003f04270 */
[----:B------:R-:W-:Y:S05]  /*2650*/  @P0 EXIT ;  /* 0x000000000000094d */ /* 0x000fea0003800000 */
[----:B01----:R-:W0:Y:S01]  /*2660*/  LDC R6, c[0x0][0x388] ;  /* 0x0000e200ff067b82 */ /* 0x003e220000000800 */
[----:B------:R-:W-:Y:S01]  /*2670*/  SHF.R.U32.HI R2, RZ, 0x2, R3 ;  /* 0x00000002ff027819 */ /* 0x000fe20000011603 */
[----:B------:R-:W1:Y:S03]  /*2680*/  LDCU.64 UR4, c[0x0][0x380] ;  /* 0x00007000ff0477ac */ /* 0x000e660008000a00 */
[----:B------:R-:W-:Y:S01]  /*2690*/  LOP3.LUT R2, R2, R3, RZ, 0x3c, !PT ;  /* 0x0000000302027212 */ /* 0x000fe200078e3cff */
[----:B------:R-:W-:-:S04]  /*26a0*/  IMAD.SHL.U32 R3, R5, 0x10, RZ ;  /* 0x0000001005037824 */ /* 0x000fc800078e00ff */
[----:B------:R-:W-:-:S05]  /*26b0*/  IMAD.SHL.U32 R4, R2, 0x2, RZ ;  /* 0x0000000202047824 */ /* 0x000fca00078e00ff */
[----:B------:R-:W-:-:S04]  /*26c0*/  LOP3.LUT R4, R2, R4, R3, 0x96, !PT ;  /* 0x0000000402047212 */ /* 0x000fc800078e9603 */
[----:B------:R-:W-:Y:S01]  /*26d0*/  LOP3.LUT R4, R4, R5, RZ, 0x3c, !PT ;  /* 0x0000000504047212 */ /* 0x000fe200078e3cff */
[----:B------:R-:W-:Y:S01]  /*26e0*/  IMAD.MOV.U32 R5, RZ, RZ, 0x2f800000 ;  /* 0x2f800000ff057424 */ /* 0x000fe200078e00ff */
[----:B-1----:R-:W-:Y:S02]  /*26f0*/  LEA R2, P0, R0, UR4, 0x2 ;  /* 0x0000000400027c11 */ /* 0x002fe4000f8010ff */
[----:B0-----:R-:W-:-:S05]  /*2700*/  LOP3.LUT R6, R6, 0xaad26b49, RZ, 0x3c, !PT ;  /* 0xaad26b4906067812 */ /* 0x001fca00078e3cff */
[----:B------:R-:W-:-:S05]  /*2710*/  IMAD R3, R6, 0x4182bed5, RZ ;  /* 0x4182bed506037824 */ /* 0x000fca00078e02ff */
[----:B------:R-:W-:Y:S02]  /*2720*/  IADD3 R4, PT, PT, R3, -0x26039c23, R4 ;  /* 0xd9fc63dd03047810 */ /* 0x000fe40007ffe004 */
[----:B------:R-:W-:Y:S02]  /*2730*/  SHF.R.S32.HI R3, RZ, 0x1f, R0 ;  /* 0x0000001fff037819 */ /* 0x000fe40000011400 */
[----:B------:R-:W-:Y:S02]  /*2740*/  I2FP.F32.U32 R4, R4 ;  /* 0x0000000400047245 */ /* 0x000fe40000201000 */
[----:B------:R-:W-:-:S03]  /*2750*/  LEA.HI.X R3, R0, UR5, R3, 0x2, P0 ;  /* 0x0000000500037c11 */ /* 0x000fc600080f1403 */
[----:B------:R-:W-:-:S05]  /*2760*/  FFMA R5, R4, R5, 1.1641532182693481445e-10 ;  /* 0x2f00000004057423 */ /* 0x000fca0000000005 */
[----:B------:R-:W-:Y:S01]  /*2770*/  STG.E desc[UR6][R2.64], R5 ;  /* 0x0000000502007986 */ /* 0x000fe2000c101906 */
[----:B------:R-:W-:Y:S05]  /*2780*/  EXIT ;  /* 0x000000000000794d */ /* 0x000fea0003800000 */
.L_x_31:
        /* <DEDUP_REMOVED lines=15> */
.L_x_34:


//--------------------- .text._Z4EvalPiPfS0_      --------------------------
	.section	.text._Z4EvalPiPfS0_,"ax",@progbits
	.align	128
        .global         _Z4EvalPiPfS0_
        .type           _Z4EvalPiPfS0_,@function
        .size           _Z4EvalPiPfS0_,(.L_x_35 - _Z4EvalPiPfS0_)
        .other          _Z4EvalPiPfS0_,@"STO_CUDA_ENTRY STV_DEFAULT"
_Z4EvalPiPfS0_:
.text._Z4EvalPiPfS0_:
[----:B------:R-:W-:Y:S01]  /*0000*/  LDC R1, c[0x0][0x37c] ;  /* 0x0000df00ff017b82 */ /* 0x000fe20000000800 */
[----:B------:R-:W0:Y:S01]  /*0010*/  S2R R7, SR_TID.X ;  /* 0x0000000000077919 */ /* 0x000e220000002100 */
[----:B------:R-:W0:Y:S01]  /*0020*/  LDCU UR4, c[0x0][0x360] ;  /* 0x00006c00ff0477ac */ /* 0x000e220008000800 */
[----:B------:R-:W0:Y:S02]  /*0030*/  S2R R0, SR_CTAID.X ;  /* 0x0000000000007919 */ /* 0x000e240000002500 */
[----:B0-----:R-:W-:-:S05]  /*0040*/  IMAD R7, R0, UR4, R7 ;  /* 0x0000000400077c24 */ /* 0x001fca000f8e0207 */
[----:B------:R-:W-:-:S13]  /*0050*/  ISETP.GT.AND P0, PT, R7, 0x3ff, PT ;  /* 0x000003ff0700780c */ /* 0x000fda0003f04270 */
[----:B------:R-:W-:Y:S05]  /*0060*/  @P0 EXIT ;  /* 0x000000000000094d */ /* 0x000fea0003800000 */
[----:B------:R-:W0:Y:S01]  /*0070*/  LDC.64 R4, c[0x0][0x390] ;  /* 0x0000e400ff047b82 */ /* 0x000e220000000a00 */
[----:B------:R-:W1:Y:S07]  /*0080*/  LDCU.64 UR4, c[0x0][0x358] ;  /* 0x00006b00ff0477ac */ /* 0x000e6e0008000a00 */
[----:B------:R-:W2:Y:S01]  /*0090*/  LDC.64 R2, c[0x0][0x388] ;  /* 0x0000e200ff027b82 */ /* 0x000ea20000000a00 */
[----:B0-----:R-:W-:-:S06]  /*00a0*/  IMAD.WIDE R4, R7, 0x4, R4 ;  /* 0x0000000407047825 */ /* 0x001fcc00078e0204 */
[----:B-1----:R-:W3:Y:S01]  /*00b0*/  LDG.E R4, desc[UR4][R4.64] ;  /* 0x0000000404047981 */ /* 0x002ee2000c1e1900 */
[----:B--2---:R-:W-:-:S06]  /*00c0*/  IMAD.WIDE R2, R7, 0x4, R2 ;  /* 0x0000000407027825 */ /* 0x004fcc00078e0202 */
[----:B------:R-:W2:Y:S01]  /*00d0*/  LDG.E R2, desc[UR4][R2.64] ;  /* 0x0000000402027981 */ /* 0x000ea2000c1e1900 */
[----:B---3--:R-:W-:-:S04]  /*00e0*/  FMUL R7, R4, R4 ;  /* 0x0000000404077220 */ /* 0x008fc80000400000 */
[----:B--2---:R-:W-:-:S05]  /*00f0*/  FFMA R7, R2, R2, R7 ;  /* 0x0000000202077223 */ /* 0x004fca0000000007 */
[----:B------:R-:W-:-:S13]  /*0100*/  FSETP.GTU.AND P0, PT, R7, 1, PT ;  /* 0x3f8000000700780b */ /* 0x000fda0003f0c000 */
[----:B------:R-:W-:Y:S05]  /*0110*/  @P0 EXIT ;  /* 0x000000000000094d */ /* 0x000fea0003800000 */
[----:B------:R-:W0:Y:S01]  /*0120*/  S2R R0, SR_LANEID ;  /* 0x0000000000007919 */ /* 0x000e220000000000 */
[----:B------:R-:W1:Y:S01]  /*0130*/  LDC.64 R2, c[0x0][0x380] ;  /* 0x0000e000ff027b82 */ /* 0x000e620000000a00 */
[----:B------:R-:W-:Y:S02]  /*0140*/  VOTEU.ANY UR6, UPT, PT ;  /* 0x0000000000067886 */ /* 0x000fe400038e0100 */
[----:B------:R-:W-:Y:S02]  /*0150*/  UFLO.U32 UR7, UR6 ;  /* 0x00000006000772bd */ /* 0x000fe400080e0000 */
[----:B------:R-:W1:Y:S04]  /*0160*/  POPC R5, UR6 ;  /* 0x0000000600057d09 */ /* 0x000e680008000000 */
[----:B0-----:R-:W-:-:S13]  /*0170*/  ISETP.EQ.U32.AND P0, PT, R0, UR7, PT ;  /* 0x0000000700007c0c */ /* 0x001fda000bf02070 */
[----:B-1----:R-:W-:Y:S01]  /*0180*/  @P0 REDG.E.ADD.STRONG.GPU desc[UR4][R2.64], R5 ;  /* 0x000000050200098e */ /* 0x002fe2000c12e104 */
[----:B------:R-:W-:Y:S05]  /*0190*/  EXIT ;  /* 0x000000000000794d */ /* 0x000fea0003800000 */
.L_x_32:
        /* <DEDUP_REMOVED lines=14> */
.L_x_35:


//--------------------- .nv.global.init           --------------------------
	.section	.nv.global.init,"aw",@progbits
	.align	4
.nv.global.init:
	.type		mrg32k3aM1SubSeq,@object
	.size		mrg32k3aM1SubSeq,(mrg32k3aM2SubSeq - mrg32k3aM1SubSeq)
mrg32k3aM1SubSeq:
        /*0000*/ 	.byte	0x0b, 0xcc, 0xee, 0x04, 0x73, 0x29, 0x8b, 0x6f, 0xf6, 0x53, 0x03, 0xf6, 0x23, 0xf6, 0xea, 0xda
        /* <DEDUP_REMOVED lines=125> */
	.type		mrg32k3aM2SubSeq,@object
	.size		mrg32k3aM2SubSeq,(mrg32k3aM1 - mrg32k3aM2SubSeq)
mrg32k3aM2SubSeq:
        /* <DEDUP_REMOVED lines=126> */
	.type		mrg32k3aM1,@object
	.size		mrg32k3aM1,(mrg32k3aM1Seq - mrg32k3aM1)
mrg32k3aM1:
        /* <DEDUP_REMOVED lines=144> */
	.type		mrg32k3aM1Seq,@object
	.size		mrg32k3aM1Seq,(mrg32k3aM2 - mrg32k3aM1Seq)
mrg32k3aM1Seq:
        /* <DEDUP_REMOVED lines=144> */
	.type		mrg32k3aM2,@object
	.size		mrg32k3aM2,(mrg32k3aM2Seq - mrg32k3aM2)
mrg32k3aM2:
        /* <DEDUP_REMOVED lines=144> */
	.type		mrg32k3aM2Seq,@object
	.size		mrg32k3aM2Seq,(precalc_xorwow_matrix - mrg32k3aM2Seq)
mrg32k3aM2Seq:
        /* <DEDUP_REMOVED lines=144> */
	.type		precalc_xorwow_matrix,@object
	.size		precalc_xorwow_matrix,(precalc_xorwow_offset_matrix - precalc_xorwow_matrix)
precalc_xorwow_matrix:
        /* <DEDUP_REMOVED lines=6400> */
	.type		precalc_xorwow_offset_matrix,@object
	.size		precalc_xorwow_offset_matrix,($str - precalc_xorwow_offset_matrix)
precalc_xorwow_offset_matrix:
        /* <DEDUP_REMOVED lines=6400> */
	.type		$str,@object
	.size		$str,($str$1 - $str)
$str:
        /*353c0*/ 	.byte	0x62, 0x6c, 0x6f, 0x63, 0x6b, 0x44, 0x69, 0x6d, 0x2e, 0x78, 0x3d, 0x25, 0x69, 0x0a, 0x00
	.type		$str$1,@object
	.size		$str$1,(.L_10 - $str$1)
$str$1:
        /*353cf*/ 	.byte	0x62, 0x6c, 0x6f, 0x63, 0x6b, 0x49, 0x64, 0x78, 0x2e, 0x78, 0x3d, 0x25, 0x69, 0x0a, 0x00
.L_10:


//--------------------- .nv.shared.reserved.0     --------------------------
	.section	.nv.shared.reserved.0,"aw",@nobits
	.weak		__nv_reservedSMEM_offset_0_alias
	.size		__nv_reservedSMEM_offset_0_alias, 0, 64
	.other		__nv_reservedSMEM_offset_0_alias,@"STO_CUDA_RESERVED_SHARED STV_DEFAULT"
__nv_reservedSMEM_offset_0_alias:
	.zero		0
	.zero		64


//--------------------- .nv.constant0._Z5EvalyPfj --------------------------
	.section	.nv.constant0._Z5EvalyPfj,"a",@progbits
	.sectionflags	@""
	.align	4
.nv.constant0._Z5EvalyPfj:
	.zero		908


//--------------------- .nv.constant0._Z5EvalxPfj --------------------------
	.section	.nv.constant0._Z5EvalxPfj,"a",@progbits
	.sectionflags	@""
	.align	4
.nv.constant0._Z5EvalxPfj:
	.zero		908


//--------------------- .nv.constant0._Z4EvalPiPfS0_ --------------------------
	.section	.nv.constant0._Z4EvalPiPfS0_,"a",@progbits
	.sectionflags	@""
	.align	4
.nv.constant0._Z4EvalPiPfS0_:
	.zero		920


//--------------------- SYMBOLS --------------------------

	.type		.nv.reservedSmem.offset0,@object
	.size		.nv.reservedSmem.offset0,0x4
	.type		vprintf,@function
